	.target	sm_100a

	.elftype	@"ET_EXEC"


//--------------------- .note.nv.tkinfo           --------------------------
	.section	.note.nv.tkinfo,"",@"SHT_NOTE"
	.sectionflags	@"SHF_NOTE_NV_TKINFO"
	.tkinfo
        /*0018*/ 	.word	0x00000081
        /*0030*/ 	.string	""
        /*0030*/ 	.string	"ptxas-blackwell"
        /*0030*/ 	.string	"Cuda compilation tools, release 12.9, V12.9.86"
        /*0030*/ 	.string	"Build cuda_12.9.r12.9/compiler.36037853_0"
        /*0030*/ 	.string	"-v  -suppress-debug-info  -lineinfo  -arch sm_100a "



//--------------------- .note.nv.cuver            --------------------------
	.section	.note.nv.cuver,"",@"SHT_NOTE"
	.sectionflags	@"SHF_NOTE_NV_CUVER"
        /*0018*/ 	.short	0x0001
        /*001a*/ 	.short	0x0064
        /*001c*/ 	.short	0x0001
        /*001e*/ 	.short	0x0000
        /*0020*/ 	.short	0x0001
        /*0022*/ 	.short	0x0000


//--------------------- .nv.info                  --------------------------
	.section	.nv.info,"",@"SHT_CUDA_INFO"
	.align	4


	//----- nvinfo : EIATTR_REGCOUNT
	.align		4
        /*0000*/ 	.byte	0x04, 0x2f
        /*0002*/ 	.short	(.L_4 - .L_3)
	.align		4
.L_3:
        /*0004*/ 	.word	index@(gluon_tcgen05)
        /*0008*/ 	.word	0x00000027


	//----- nvinfo : EIATTR_FRAME_SIZE
	.align		4
.L_4:
        /*000c*/ 	.byte	0x04, 0x11
        /*000e*/ 	.short	(.L_6 - .L_5)
	.align		4
.L_5:
        /*0010*/ 	.word	index@($__internal_2_$__cuda_sm10x_tcgen05_guardrail_trap_unallocated_columns_being_dealloced)
        /*0014*/ 	.word	0x00000000


	//----- nvinfo : EIATTR_FRAME_SIZE
	.align		4
.L_6:
        /*0018*/ 	.byte	0x04, 0x11
        /*001a*/ 	.short	(.L_8 - .L_7)
	.align		4
.L_7:
        /*001c*/ 	.word	index@($__internal_1_$__cuda_sm10x_tcgen05_guardrail_trap_phase_invalid_during_alloc)
        /*0020*/ 	.word	0x00000000


	//----- nvinfo : EIATTR_FRAME_SIZE
	.align		4
.L_8:
        /*0024*/ 	.byte	0x04, 0x11
        /*0026*/ 	.short	(.L_10 - .L_9)
	.align		4
.L_9:
        /*0028*/ 	.word	index@($__internal_0_$__cuda_sm10x_tcgen05_guardrail_trap_col_being_dealloced_not_returned_by_alloc)
        /*002c*/ 	.word	0x00000000


	//----- nvinfo : EIATTR_FRAME_SIZE
	.align		4
.L_10:
        /*0030*/ 	.byte	0x04, 0x11
        /*0032*/ 	.short	(.L_12 - .L_11)
	.align		4
.L_11:
        /*0034*/ 	.word	index@(gluon_tcgen05)
        /*0038*/ 	.word	0x00000000


	//----- nvinfo : EIATTR_MIN_STACK_SIZE
	.align		4
.L_12:
        /*003c*/ 	.byte	0x04, 0x12
        /*003e*/ 	.short	(.L_14 - .L_13)
	.align		4
.L_13:
        /*0040*/ 	.word	index@(gluon_tcgen05)
        /*0044*/ 	.word	0x00000000
.L_14:


//--------------------- .nv.info.gluon_tcgen05    --------------------------
	.section	.nv.info.gluon_tcgen05,"",@"SHT_CUDA_INFO"
	.sectionflags	@""
	.align	4


	//----- nvinfo : EIATTR_CUDA_API_VERSION
	.align		4
        /*0000*/ 	.byte	0x04, 0x37
        /*0002*/ 	.short	(.L_16 - .L_15)
.L_15:
        /*0004*/ 	.word	0x00000081


	//----- nvinfo : EIATTR_KPARAM_INFO
	.align		4
.L_16:
        /*0008*/ 	.byte	0x04, 0x17
        /*000a*/ 	.short	(.L_18 - .L_17)
.L_17:
        /*000c*/ 	.word	0x00000000
        /*0010*/ 	.short	0x000a
        /*0012*/ 	.short	0x0048
        /*0014*/ 	.byte	0x00, 0xf4, 0x21, 0x00


	//----- nvinfo : EIATTR_KPARAM_INFO
	.align		4
.L_18:
        /*0018*/ 	.byte	0x04, 0x17
        /*001a*/ 	.short	(.L_20 - .L_19)
.L_19:
        /*001c*/ 	.word	0x00000000
        /*0020*/ 	.short	0x0009
        /*0022*/ 	.short	0x0040
        /*0024*/ 	.byte	0x00, 0xf4, 0x21, 0x00


	//----- nvinfo : EIATTR_KPARAM_INFO
	.align		4
.L_20:
        /*0028*/ 	.byte	0x04, 0x17
        /*002a*/ 	.short	(.L_22 - .L_21)
.L_21:
        /*002c*/ 	.word	0x00000000
        /*0030*/ 	.short	0x0008
        /*0032*/ 	.short	0x0038
        /*0034*/ 	.byte	0x00, 0xf0, 0x21, 0x00


	//----- nvinfo : EIATTR_KPARAM_INFO
	.align		4
.L_22:
        /*0038*/ 	.byte	0x04, 0x17
        /*003a*/ 	.short	(.L_24 - .L_23)
.L_23:
        /*003c*/ 	.word	0x00000000
        /*0040*/ 	.short	0x0007
        /*0042*/ 	.short	0x0030
        /*0044*/ 	.byte	0x00, 0xf0, 0x21, 0x00


	//----- nvinfo : EIATTR_KPARAM_INFO
	.align		4
.L_24:
        /*0048*/ 	.byte	0x04, 0x17
        /*004a*/ 	.short	(.L_26 - .L_25)
.L_25:
        /*004c*/ 	.word	0x00000000
        /*0050*/ 	.short	0x0006
        /*0052*/ 	.short	0x0028
        /*0054*/ 	.byte	0x00, 0xf0, 0x21, 0x00


	//----- nvinfo : EIATTR_KPARAM_INFO
	.align		4
.L_26:
        /*0058*/ 	.byte	0x04, 0x17
        /*005a*/ 	.short	(.L_28 - .L_27)
.L_27:
        /*005c*/ 	.word	0x00000000
        /*0060*/ 	.short	0x0005
        /*0062*/ 	.short	0x0020
        /*0064*/ 	.byte	0x00, 0xf0, 0x11, 0x00


	//----- nvinfo : EIATTR_KPARAM_INFO
	.align		4
.L_28:
        /*0068*/ 	.byte	0x04, 0x17
        /*006a*/ 	.short	(.L_30 - .L_29)
.L_29:
        /*006c*/ 	.word	0x00000000
        /*0070*/ 	.short	0x0004
        /*0072*/ 	.short	0x001c
        /*0074*/ 	.byte	0x00, 0xf0, 0x11, 0x00


	//----- nvinfo : EIATTR_KPARAM_INFO
	.align		4
.L_30:
        /*0078*/ 	.byte	0x04, 0x17
        /*007a*/ 	.short	(.L_32 - .L_31)
.L_31:
        /*007c*/ 	.word	0x00000000
        /*0080*/ 	.short	0x0003
        /*0082*/ 	.short	0x0018
        /*0084*/ 	.byte	0x00, 0xf0, 0x11, 0x00


	//----- nvinfo : EIATTR_KPARAM_INFO
	.align		4
.L_32:
        /*0088*/ 	.byte	0x04, 0x17
        /*008a*/ 	.short	(.L_34 - .L_33)
.L_33:
        /*008c*/ 	.word	0x00000000
        /*0090*/ 	.short	0x0002
        /*0092*/ 	.short	0x0010
        /*0094*/ 	.byte	0x00, 0xf4, 0x21, 0x00


	//----- nvinfo : EIATTR_KPARAM_INFO
	.align		4
.L_34:
        /*0098*/ 	.byte	0x04, 0x17
        /*009a*/ 	.short	(.L_36 - .L_35)
.L_35:
        /*009c*/ 	.word	0x00000000
        /*00a0*/ 	.short	0x0001
        /*00a2*/ 	.short	0x0008
        /*00a4*/ 	.byte	0x00, 0xf4, 0x21, 0x00


	//----- nvinfo : EIATTR_KPARAM_INFO
	.align		4
.L_36:
        /*00a8*/ 	.byte	0x04, 0x17
        /*00aa*/ 	.short	(.L_38 - .L_37)
.L_37:
        /*00ac*/ 	.word	0x00000000
        /*00b0*/ 	.short	0x0000
        /*00b2*/ 	.short	0x0000
        /*00b4*/ 	.byte	0x00, 0xf4, 0x21, 0x00


	//----- nvinfo : EIATTR_AT_ENTRY_FRAGMENTS
	.align		4
.L_38:
        /*00b8*/ 	.byte	0x04, 0x4f
        /*00ba*/ 	.short	(.L_40 - .L_39)


	//   ....[0]....
.L_39:
        /*00bc*/ 	.word	0x00000004


	//----- nvinfo : EIATTR_RESERVED_SMEM_USED
	.align		4
.L_40:
        /*00c0*/ 	.byte	0x01, 0x41
	.zero		2


	//----- nvinfo : EIATTR_SPARSE_MMA_MASK
	.align		4
        /*00c4*/ 	.byte	0x03, 0x50
        /*00c6*/ 	.short	0x0000


	//----- nvinfo : EIATTR_TCGEN05_1CTA_USED
	.align		4
        /*00c8*/ 	.byte	0x01, 0x51
	.zero		2


	//----- nvinfo : EIATTR_MAXREG_COUNT
	.align		4
        /*00cc*/ 	.byte	0x03, 0x1b
        /*00ce*/ 	.short	0x00ff


	//----- nvinfo : EIATTR_NUM_BARRIERS
	.align		4
        /*00d0*/ 	.byte	0x02, 0x4c
        /*00d2*/ 	.byte	0x01
	.zero		1


	//----- nvinfo : EIATTR_INT_WARP_WIDE_INSTR_OFFSETS
	.align		4
        /*00d4*/ 	.byte	0x04, 0x31
        /*00d6*/ 	.short	(.L_42 - .L_41)


	//   ....[0]....
.L_41:
        /*00d8*/ 	.word	0x00001690


	//   ....[1]....
        /*00dc*/ 	.word	0x000016b0


	//   ....[2]....
        /*00e0*/ 	.word	0x00001740


	//   ....[3]....
        /*00e4*/ 	.word	0x000018f0


	//   ....[4]....
        /*00e8*/ 	.word	0x00001900


	//   ....[5]....
        /*00ec*/ 	.word	0x00001910


	//   ....[6]....
        /*00f0*/ 	.word	0x00001920


	//   ....[7]....
        /*00f4*/ 	.word	0x00001c40


	//   ....[8]....
        /*00f8*/ 	.word	0x00001c50


	//   ....[9]....
        /*00fc*/ 	.word	0x00001dc0


	//   ....[10]....
        /*0100*/ 	.word	0x00001e10


	//   ....[11]....
        /*0104*/ 	.word	0x00001e20


	//   ....[12]....
        /*0108*/ 	.word	0x00001e50


	//   ....[13]....
        /*010c*/ 	.word	0x00002140


	//   ....[14]....
        /*0110*/ 	.word	0x00002150


	//   ....[15]....
        /*0114*/ 	.word	0x00002420


	//   ....[16]....
        /*0118*/ 	.word	0x00002430


	//   ....[17]....
        /*011c*/ 	.word	0x00002770


	//   ....[18]....
        /*0120*/ 	.word	0x000027c0


	//----- nvinfo : EIATTR_COOP_GROUP_MASK_REGIDS
	.align		4
.L_42:
        /*0124*/ 	.byte	0x04, 0x29
        /*0126*/ 	.short	(.L_44 - .L_43)


	//   ....[0]....
.L_43:
        /*0128*/ 	.word	0xffffffff


	//   ....[1]....
        /*012c*/ 	.word	0xffffffff


	//   ....[2]....
        /*0130*/ 	.word	0xffffffff


	//   ....[3]....
        /*0134*/ 	.word	0xffffffff


	//   ....[4]....
        /*0138*/ 	.word	0xffffffff


	//   ....[5]....
        /*013c*/ 	.word	0xffffffff


	//   ....[6]....
        /*0140*/ 	.word	0xffffffff


	//   ....[7]....
        /*0144*/ 	.word	0xffffffff


	//   ....[8]....
        /*0148*/ 	.word	0xffffffff


	//   ....[9]....
        /*014c*/ 	.word	0xffffffff


	//----- nvinfo : EIATTR_COOP_GROUP_INSTR_OFFSETS
	.align		4
.L_44:
        /*0150*/ 	.byte	0x04, 0x28
        /*0152*/ 	.short	(.L_46 - .L_45)


	//   ....[0]....
.L_45:
        /*0154*/ 	.word	0x00000050


	//   ....[1]....
        /*0158*/ 	.word	0x00000310


	//   ....[2]....
        /*015c*/ 	.word	0x000004f0


	//   ....[3]....
        /*0160*/ 	.word	0x00000980


	//   ....[4]....
        /*0164*/ 	.word	0x00000ac0


	//   ....[5]....
        /*0168*/ 	.word	0x00000fa0


	//   ....[6]....
        /*016c*/ 	.word	0x000010e0


	//   ....[7]....
        /*0170*/ 	.word	0x00001530


	//   ....[8]....
        /*0174*/ 	.word	0x00002600


	//   ....[9]....
        /*0178*/ 	.word	0x00002870


	//----- nvinfo : EIATTR_VRC_CTA_INIT_COUNT
	.align		4
.L_46:
        /*017c*/ 	.byte	0x02, 0x4a
        /*017e*/ 	.byte	0x80
	.zero		1


	//----- nvinfo : EIATTR_MBARRIER_INSTR_OFFSETS
	.align		4
        /*0180*/ 	.byte	0x04, 0x39
        /*0182*/ 	.short	(.L_48 - .L_47)


	//   ....[0]....
.L_47:
        /*0184*/ 	.word	0x00001760
        /*0188*/ 	.word	0x000000ff
        /*018c*/ 	.word	0x00008000
        /*0190*/ 	.short	0x0100
        /*0192*/ 	.byte	0x08
	.zero		1


	//   ....[1]....
        /*0194*/ 	.word	0x00001770
        /*0198*/ 	.word	0x000000ff
        /*019c*/ 	.word	0x00008010
        /*01a0*/ 	.short	0x0100
        /*01a2*/ 	.byte	0x08
	.zero		1


	//   ....[2]....
        /*01a4*/ 	.word	0x00001820
        /*01a8*/ 	.word	0x000000ff
        /*01ac*/ 	.word	0x00008008
        /*01b0*/ 	.short	0x0100
        /*01b2*/ 	.byte	0x08
	.zero		1


	//   ....[3]....
        /*01b4*/ 	.word	0x00001830
        /*01b8*/ 	.word	0x000000ff
        /*01bc*/ 	.word	0x00008018
        /*01c0*/ 	.short	0x0100
        /*01c2*/ 	.byte	0x08
	.zero		1


	//   ....[4]....
        /*01c4*/ 	.word	0x00001a00
        /*01c8*/ 	.word	0x000000ff
        /*01cc*/ 	.word	0x00008000
        /*01d0*/ 	.short	0x010a
        /*01d2*/ 	.byte	0x08
	.zero		1


	//   ....[5]....
        /*01d4*/ 	.word	0x00001ca0
        /*01d8*/ 	.word	0x000000ff
        /*01dc*/ 	.word	0x00008010
        /*01e0*/ 	.short	0x010a
        /*01e2*/ 	.byte	0x08
	.zero		1


	//   ....[6]....
        /*01e4*/ 	.word	0x00001ec0
        /*01e8*/ 	.word	0x000000ff
        /*01ec*/ 	.word	0x00008000
        /*01f0*/ 	.short	0x010a
        /*01f2*/ 	.byte	0x1c
	.zero		1


	//   ....[7]....
        /*01f4*/ 	.word	0x00002190
        /*01f8*/ 	.word	0x000000ff
        /*01fc*/ 	.word	0x00008010
        /*0200*/ 	.short	0x010a
        /*0202*/ 	.byte	0x1c
	.zero		1


	//   ....[8]....
        /*0204*/ 	.word	0x00002270
        /*0208*/ 	.word	0x000000ff
        /*020c*/ 	.word	0x00008000
        /*0210*/ 	.short	0x0108
        /*0212*/ 	.byte	0x08
	.zero		1


	//   ....[9]....
        /*0214*/ 	.word	0x00002280
        /*0218*/ 	.word	0x000000ff
        /*021c*/ 	.word	0x00008010
        /*0220*/ 	.short	0x0108
        /*0222*/ 	.byte	0x08
	.zero		1


	//   ....[10]....
        /*0224*/ 	.word	0x000022d0
        /*0228*/ 	.word	0x000000ff
        /*022c*/ 	.word	0x00008008
        /*0230*/ 	.short	0x0108
        /*0232*/ 	.byte	0x08
	.zero		1


	//   ....[11]....
        /*0234*/ 	.word	0x000022e0
        /*0238*/ 	.word	0x000000ff
        /*023c*/ 	.word	0x00008018
        /*0240*/ 	.short	0x0108
        /*0242*/ 	.byte	0x08
	.zero		1


	//   ....[12]....
        /*0244*/ 	.word	0x00002890
        /*0248*/ 	.word	0x000000ff
        /*024c*/ 	.word	0x00008000
        /*0250*/ 	.short	0x010a
        /*0252*/ 	.byte	0x08
	.zero		1


	//   ....[13]....
        /*0254*/ 	.word	0x000028c0
        /*0258*/ 	.word	0x000000ff
        /*025c*/ 	.word	0x00008010
        /*0260*/ 	.short	0x010a
        /*0262*/ 	.byte	0x08
	.zero		1


	//   ....[14]....
        /*0264*/ 	.word	0x000028f0
        /*0268*/ 	.word	0x000000ff
        /*026c*/ 	.word	0x00008000
        /*0270*/ 	.short	0x010a
        /*0272*/ 	.byte	0x1c
	.zero		1


	//   ....[15]....
        /*0274*/ 	.word	0x00002920
        /*0278*/ 	.word	0x000000ff
        /*027c*/ 	.word	0x00008010
        /*0280*/ 	.short	0x010a
        /*0282*/ 	.byte	0x1c
	.zero		1


	//----- nvinfo : EIATTR_NUM_MBARRIERS
	.align		4
.L_48:
        /*0284*/ 	.byte	0x03, 0x38
        /*0286*/ 	.short	0x0004


	//----- nvinfo : EIATTR_EXIT_INSTR_OFFSETS
	.align		4
        /*0288*/ 	.byte	0x04, 0x1c
        /*028a*/ 	.short	(.L_50 - .L_49)


	//   ....[0]....
.L_49:
        /*028c*/ 	.word	0x00002880


	//----- nvinfo : EIATTR_REQNTID
	.align		4
.L_50:
        /*0290*/ 	.byte	0x04, 0x10
        /*0292*/ 	.short	(.L_52 - .L_51)
.L_51:
        /*0294*/ 	.word	0x00000080
        /*0298*/ 	.word	0x00000001
        /*029c*/ 	.word	0x00000001


	//----- nvinfo : EIATTR_CRS_STACK_SIZE
	.align		4
.L_52:
        /*02a0*/ 	.byte	0x04, 0x1e
        /*02a2*/ 	.short	(.L_54 - .L_53)
.L_53:
        /*02a4*/ 	.word	0x00000000


	//----- nvinfo : EIATTR_CBANK_PARAM_SIZE
	.align		4
.L_54:
        /*02a8*/ 	.byte	0x03, 0x19
        /*02aa*/ 	.short	0x0050


	//----- nvinfo : EIATTR_PARAM_CBANK
	.align		4
        /*02ac*/ 	.byte	0x04, 0x0a
        /*02ae*/ 	.short	(.L_56 - .L_55)
	.align		4
.L_55:
        /*02b0*/ 	.word	index@(.nv.constant0.gluon_tcgen05)
        /*02b4*/ 	.short	0x0380
        /*02b6*/ 	.short	0x0050


	//----- nvinfo : EIATTR_SW_WAR
	.align		4
.L_56:
        /*02b8*/ 	.byte	0x04, 0x36
        /*02ba*/ 	.short	(.L_58 - .L_57)
.L_57:
        /*02bc*/ 	.word	0x00000008
.L_58:


//--------------------- .nv.compat                --------------------------
	.section	.nv.compat,"",@"SHT_CUDA_COMPAT_INFO"
	.align	4
        /*0000*/ 	.byte	0x02, 0x02, 0x02, 0x00, 0x02, 0x05, 0x05, 0x00, 0x02, 0x03, 0x03, 0x00, 0x02, 0x06, 0x01, 0x00


//--------------------- .nv.callgraph             --------------------------
	.section	.nv.callgraph,"",@"SHT_CUDA_CALLGRAPH"
	.align	4
	.sectionentsize	8
	.align		4
        /*0000*/ 	.word	0x00000000
	.align		4
        /*0004*/ 	.word	0xffffffff
	.align		4
        /*0008*/ 	.word	0x00000000
	.align		4
        /*000c*/ 	.word	0xfffffffe
	.align		4
        /*0010*/ 	.word	0x00000000
	.align		4
        /*0014*/ 	.word	0xfffffffd
	.align		4
        /*0018*/ 	.word	0x00000000
	.align		4
        /*001c*/ 	.word	0xfffffffc


//--------------------- .text.gluon_tcgen05       --------------------------
	.section	.text.gluon_tcgen05,"ax",@progbits
	.align	128
        .global         gluon_tcgen05
        .type           gluon_tcgen05,@function
        .size           gluon_tcgen05,(.L_x_78 - gluon_tcgen05)
        .other          gluon_tcgen05,@"STO_CUDA_ENTRY STV_DEFAULT"
gluon_tcgen05:
.text.gluon_tcgen05:
[----:B------:R-:W1:Y:S01]  /*0000*/  LDC R1, c[0x0][0x37c] ;  /* 0x0000df00ff017b82 */ /* 0x000e620000000800 */
[----:B------:R-:W2:Y:S02]  /*0010*/  S2R R0, SR_TID.X ;  /* 0x0000000000007919 */ /* 0x000ea40000002100 */
[----:B--2---:R-:W-:-:S13]  /*0020*/  ISETP.GE.U32.AND P2, PT, R0, 0x20, PT ;  /* 0x000000200000780c */ /* 0x004fda0003f46070 */
[----:B------:R-:W-:Y:S05]  /*0030*/  @P2 BRA `(.L_x_0) ;  /* 0x0000000000b82947 */ /* 0x000fea0003800000 */
[----:B------:R-:W2:Y:S01]  /*0040*/  S2UR UR6, SR_CgaCtaId ;  /* 0x00000000000679c3 */ /* 0x000ea20000008800 */
[----:B------:R-:W-:Y:S01]  /*0050*/  NOP ;  /* 0x0000000000007918 */ /* 0x000fe20000000000 */
[----:B------:R-:W-:Y:S02]  /*0060*/  UMOV UR4, 0x40 ;  /* 0x0000004000047882 */ /* 0x000fe40000000000 */
[----:B--2---:R-:W-:-:S09]  /*0070*/  ULEA UR4, UR6, UR4, 0x18 ;  /* 0x0000000406047291 */ /* 0x004fd2000f8ec0ff */
[----:B------:R-:W2:Y:S01]  /*0080*/  LDS.U8 R2, [UR4] ;  /* 0x00000004ff027984 */ /* 0x000ea20008000000 */
[----:B------:R-:W-:Y:S02]  /*0090*/  UMOV UR4, 0x400 ;  /* 0x0000040000047882 */ /* 0x000fe40000000000 */
[----:B------:R-:W-:Y:S01]  /*00a0*/  ULEA UR4, UR6, UR4, 0x18 ;  /* 0x0000000406047291 */ /* 0x000fe2000f8ec0ff */
[----:B--2---:R-:W-:-:S13]  /*00b0*/  ISETP.NE.AND P0, PT, R2, RZ, PT ;  /* 0x000000ff0200720c */ /* 0x004fda0003f05270 */
[----:B------:R-:W-:Y:S05]  /*00c0*/  @P0 BRA `(.L_x_1) ;  /* 0x00000000007c0947 */ /* 0x000fea0003800000 */
[----:B------:R-:W-:-:S13]  /*00d0*/  ELECT P0, URZ, PT ;  /* 0x0000000000ff782f */ /* 0x000fda0003800000 */
[----:B------:R-:W-:Y:S05]  /*00e0*/  @!P0 BRA `(.L_x_2) ;  /* 0x0000000000848947 */ /* 0x000fea0003800000 */
[----:B------:R-:W-:Y:S01]  /*00f0*/  UMOV UR5, 0x2 ;  /* 0x0000000200057882 */ /* 0x000fe20000000000 */
[----:B------:R-:W-:Y:S02]  /*0100*/  IMAD.MOV.U32 R5, RZ, RZ, 0x1 ;  /* 0x00000001ff057424 */ /* 0x000fe400078e00ff */
[----:B------:R-:W-:Y:S02]  /*0110*/  IMAD.MOV.U32 R3, RZ, RZ, 0x3 ;  /* 0x00000003ff037424 */ /* 0x000fe400078e00ff */
[----:B------:R-:W-:Y:S04]  /*0120*/  DEPBAR.LE SB2, 0x36 ;  /* 0x0000ad800000791a */ /* 0x000fe80000000000 */
[----:B------:R-:W2:Y:S02]  /*0130*/  UTCATOMSWS.FIND_AND_SET.ALIGN UP0, UR5, UR5 ;  /* 0x00000005000575e3 */ /* 0x000ea40008000800 */
[----:B--2---:R-:W-:-:S04]  /*0140*/  PLOP3.LUT P0, PT, PT, PT, UP0, 0x80, 0x8 ;  /* 0x000000000008781c */ /* 0x004fc80003f0f008 */
[----:B------:R-:W-:-:S04]  /*0150*/  SEL R2, RZ, 0xffffffff, !P0 ;  /* 0xffffffffff027807 */ /* 0x000fc80004000000 */
[----:B------:R-:W-:Y:S01]  /*0160*/  ISETP.NE.AND P0, PT, R2, RZ, PT ;  /* 0x000000ff0200720c */ /* 0x000fe20003f05270 */
[----:B------:R-:W-:-:S12]  /*0170*/  IMAD.U32 R2, RZ, RZ, UR5 ;  /* 0x00000005ff027e24 */ /* 0x000fd8000f8e00ff */
[----:B------:R-:W-:Y:S05]  /*0180*/  @P0 BRA `(.L_x_3) ;  /* 0x0000000000240947 */ /* 0x000fea0003800000 */
.L_x_4:
[----:B------:R-:W-:Y:S05]  /*0190*/  NANOSLEEP 0x64 ;  /* 0x000000640000795d */ /* 0x000fea0003800000 */
[----:B------:R-:W-:-:S05]  /*01a0*/  UMOV UR5, 0x2 ;  /* 0x0000000200057882 */ /* 0x000fca0000000000 */
[----:B------:R-:W-:Y:S04]  /*01b0*/  DEPBAR.LE SB2, 0x36 ;  /* 0x0000ad800000791a */ /* 0x000fe80000000000 */
[----:B------:R-:W2:Y:S02]  /*01c0*/  UTCATOMSWS.FIND_AND_SET.ALIGN UP0, UR5, UR5 ;  /* 0x00000005000575e3 */ /* 0x000ea40008000800 */
[----:B--2---:R-:W-:-:S04]  /*01d0*/  PLOP3.LUT P0, PT, PT, PT, UP0, 0x80, 0x8 ;  /* 0x000000000008781c */ /* 0x004fc80003f0f008 */
[----:B------:R-:W-:-:S04]  /*01e0*/  SEL R2, RZ, 0xffffffff, !P0 ;  /* 0xffffffffff027807 */ /* 0x000fc80004000000 */
[----:B------:R-:W-:Y:S01]  /*01f0*/  ISETP.NE.AND P0, PT, R2, RZ, PT ;  /* 0x000000ff0200720c */ /* 0x000fe20003f05270 */
[----:B------:R-:W-:-:S12]  /*0200*/  IMAD.U32 R2, RZ, RZ, UR5 ;  /* 0x00000005ff027e24 */ /* 0x000fd8000f8e00ff */
[----:B------:R-:W-:Y:S05]  /*0210*/  @!P0 BRA `(.L_x_4) ;  /* 0xfffffffc00dc8947 */ /* 0x000fea000383ffff */
.L_x_3:
[C---:B------:R-:W-:Y:S01]  /*0220*/  VIADD R4, R2.reuse, 0x10 ;  /* 0x0000001002047836 */ /* 0x040fe20000000000 */
[----:B------:R-:W-:Y:S01]  /*0230*/  UMOV UR5, 0x50 ;  /* 0x0000005000057882 */ /* 0x000fe20000000000 */
[----:B------:R-:W-:Y:S01]  /*0240*/  SHF.L.U32 R3, R3, R2, RZ ;  /* 0x0000000203037219 */ /* 0x000fe200000006ff */
[----:B------:R-:W-:Y:S01]  /*0250*/  ULEA UR5, UR6, UR5, 0x18 ;  /* 0x0000000506057291 */ /* 0x000fe2000f8ec0ff */
[----:B------:R-:W-:Y:S01]  /*0260*/  IMAD.SHL.U32 R2, R2, 0x20, RZ ;  /* 0x0000002002027824 */ /* 0x000fe200078e00ff */
[----:B------:R-:W-:-:S04]  /*0270*/  SHF.L.U32 R4, R5, R4, RZ ;  /* 0x0000000405047219 */ /* 0x000fc800000006ff */
[----:B------:R-:W-:-:S05]  /*0280*/  LOP3.LUT R3, R4, R3, RZ, 0xfc, !PT ;  /* 0x0000000304037212 */ /* 0x000fca00078efcff */
[----:B------:R2:W-:Y:S04]  /*0290*/  ATOMS.OR RZ, [UR5], R3 ;  /* 0x00000003ffff798c */ /* 0x0005e8000b000005 */
[----:B------:R2:W-:Y:S01]  /*02a0*/  STS [UR4], R2 ;  /* 0x00000002ff007988 */ /* 0x0005e20008000804 */
[----:B------:R-:W-:Y:S05]  /*02b0*/  BRA `(.L_x_2) ;  /* 0x0000000000107947 */ /* 0x000fea0003800000 */
.L_x_1:
[----:B------:R-:W-:Y:S01]  /*02c0*/  IMAD.MOV.U32 R3, RZ, RZ, -0x1 ;  /* 0xffffffffff037424 */ /* 0x000fe200078e00ff */
[----:B------:R-:W-:-:S04]  /*02d0*/  MOV R2, 0x300 ;  /* 0x0000030000027802 */ /* 0x000fc80000000f00 */
[----:B------:R2:W-:Y:S03]  /*02e0*/  STS [UR4], R3 ;  /* 0x00000003ff007988 */ /* 0x0005e60008000804 */
[----:B-12---:R-:W-:Y:S05]  /*02f0*/  CALL.REL.NOINC `($__internal_1_$__cuda_sm10x_tcgen05_guardrail_trap_phase_invalid_during_alloc) ;  /* 0x0000002400a07944 */ /* 0x006fea0003c00000 */
.L_x_2:
[----:B------:R-:W-:Y:S05]  /*0300*/  WARPSYNC.ALL ;  /* 0x0000000000007948 */ /* 0x000fea0003800000 */
[----:B------:R-:W-:Y:S01]  /*0310*/  NOP ;  /* 0x0000000000007918 */ /* 0x000fe20000000000 */
.L_x_0:
[----:B------:R-:W3:Y:S08]  /*0320*/  S2UR UR4, SR_CgaCtaId ;  /* 0x00000000000479c3 */ /* 0x000ef00000008800 */
[----:B------:R-:W-:Y:S01]  /*0330*/  BAR.SYNC.DEFER_BLOCKING 0x0 ;  /* 0x0000000000007b1d */ /* 0x000fe20000010000 */
[----:B------:R-:W-:-:S05]  /*0340*/  LOP3.LUT R36, R0, 0x7f, RZ, 0xc0, !PT ;  /* 0x0000007f00247812 */ /* 0x000fca00078ec0ff */
[----:B------:R-:W-:Y:S02]  /*0350*/  UMOV UR8, 0x400 ;  /* 0x0000040000087882 */ /* 0x000fe40000000000 */
[----:B------:R-:W4:Y:S08]  /*0360*/  LDC R8, c[0x0][0x3a0] ;  /* 0x0000e800ff087b82 */ /* 0x000f300000000800 */
[----:B------:R-:W5:Y:S01]  /*0370*/  S2UR UR9, SR_CTAID.Y ;  /* 0x00000000000979c3 */ /* 0x000f620000002600 */
[----:B---3--:R-:W-:-:S09]  /*0380*/  ULEA UR8, UR4, UR8, 0x18 ;  /* 0x0000000804087291 */ /* 0x008fd2000f8ec0ff */
[----:B------:R-:W3:Y:S01]  /*0390*/  LDS R5, [UR8] ;  /* 0x00000008ff057984 */ /* 0x000ee20008000800 */
[----:B------:R-:W-:Y:S06]  /*03a0*/  BAR.SYNC.DEFER_BLOCKING 0x0 ;  /* 0x0000000000007b1d */ /* 0x000fec0000010000 */
[----:B------:R-:W-:Y:S05]  /*03b0*/  @P2 BRA `(.L_x_5) ;  /* 0x0000000000182947 */ /* 0x000fea0003800000 */
[----:B------:R-:W-:Y:S01]  /*03c0*/  ELECT P0, URZ, PT ;  /* 0x0000000000ff782f */ /* 0x000fe20003800000 */
[----:B--2---:R-:W-:Y:S01]  /*03d0*/  IMAD.MOV.U32 R2, RZ, RZ, 0x1 ;  /* 0x00000001ff027424 */ /* 0x004fe200078e00ff */
[----:B------:R-:W-:Y:S01]  /*03e0*/  UMOV UR5, 0x40 ;  /* 0x0000004000057882 */ /* 0x000fe20000000000 */
[----:B------:R-:W-:Y:S01]  /*03f0*/  UVIRTCOUNT.DEALLOC.SMPOOL 0x80 ;  /* 0x000000800000784c */ /* 0x000fe20000000000 */
[----:B------:R-:W-:-:S09]  /*0400*/  ULEA UR5, UR4, UR5, 0x18 ;  /* 0x0000000504057291 */ /* 0x000fd2000f8ec0ff */
[----:B------:R2:W-:Y:S03]  /*0410*/  @P0 STS.U8 [UR5], R2 ;  /* 0x00000002ff000988 */ /* 0x0005e60008000005 */
.L_x_5:
[----:B------:R-:W2:Y:S01]  /*0420*/  S2UR UR4, SR_CTAID.Z ;  /* 0x00000000000479c3 */ /* 0x000ea20000002700 */
[----:B------:R-:W5:Y:S01]  /*0430*/  LDCU UR5, c[0x0][0x370] ;  /* 0x00006e00ff0577ac */ /* 0x000f620008000800 */
[----:B------:R-:W-:Y:S01]  /*0440*/  ISETP.GE.U32.AND P0, PT, R36, 0x20, PT ;  /* 0x000000202400780c */ /* 0x000fe20003f06070 */
[----:B----4-:R-:W-:Y:S01]  /*0450*/  VIADD R4, R8, 0xffffffff ;  /* 0xffffffff08047836 */ /* 0x010fe20000000000 */
[C---:B------:R-:W-:Y:S01]  /*0460*/  ISETP.NE.U32.AND P3, PT, R36.reuse, RZ, PT ;  /* 0x000000ff2400720c */ /* 0x040fe20003f65070 */
[----:B------:R-:W2:Y:S02]  /*0470*/  LDCU UR6, c[0x0][0x374] ;  /* 0x00006e80ff0677ac */ /* 0x000ea40008000800 */
[----:B--2---:R-:W-:Y:S01]  /*0480*/  LEA R3, R36, UR8, 0x2 ;  /* 0x0000000824037c11 */ /* 0x004fe2000f8e10ff */
[----:B------:R-:W-:Y:S01]  /*0490*/  BSSY.RECONVERGENT B0, `(.L_x_6) ;  /* 0x0000015000007945 */ /* 0x000fe20003800200 */
[----:B------:R-:W5:Y:S01]  /*04a0*/  S2UR UR7, SR_CTAID.X ;  /* 0x00000000000779c3 */ /* 0x000f620000002500 */
[----:B------:R-:W2:Y:S01]  /*04b0*/  LDCU.64 UR20, c[0x0][0x3c0] ;  /* 0x00007800ff1477ac */ /* 0x000ea20008000a00 */
[----:B---3--:R-:W-:-:S04]  /*04c0*/  R2UR UR23, R5 ;  /* 0x00000000051772ca */ /* 0x008fc800000e0000 */
[----:B------:R3:W-:Y:S02]  /*04d0*/  @!P0 STS [R3], RZ ;  /* 0x000000ff03008388 */ /* 0x0007e40000000800 */
[----:B------:R-:W4:Y:S01]  /*04e0*/  LDC R2, c[0x0][0x398] ;  /* 0x0000e600ff027b82 */ /* 0x000f220000000800 */
[----:B------:R-:W-:Y:S01]  /*04f0*/  NOP ;  /* 0x0000000000007918 */ /* 0x000fe20000000000 */
[----:B------:R3:W-:Y:S01]  /*0500*/  @!P3 STS [UR8+0x20], R4 ;  /* 0x00002004ff00b988 */ /* 0x0007e20008000808 */
[----:B-----5:R-:W-:-:S04]  /*0510*/  UIMAD UR4, UR4, UR6, UR9 ;  /* 0x00000006040472a4 */ /* 0x020fc8000f8e0209 */
[----:B------:R-:W-:-:S04]  /*0520*/  UIMAD UR4, UR4, UR5, UR7 ;  /* 0x00000005040472a4 */ /* 0x000fc8000f8e0207 */
[----:B------:R-:W-:-:S04]  /*0530*/  UIMAD UR4, UR4, 0x180, URZ ;  /* 0x00000180040478a4 */ /* 0x000fc8000f8e02ff */
[----:B--2---:R-:W-:Y:S01]  /*0540*/  UIADD3 UR24, UP0, UPT, UR4, UR20, URZ ;  /* 0x0000001404187290 */ /* 0x004fe2000ff1e0ff */
[----:B----4-:R-:W-:-:S03]  /*0550*/  VIADD R2, R2, 0xffffffff ;  /* 0xffffffff02027836 */ /* 0x010fc60000000000 */
[----:B------:R-:W-:Y:S01]  /*0560*/  ULEA.HI.X.SX32 UR25, UR4, UR21, 0x1, UP0 ;  /* 0x0000001504197291 */ /* 0x000fe200080f0eff */
[----:B---3--:R-:W-:Y:S11]  /*0570*/  @P3 BRA `(.L_x_7) ;  /* 0x0000000000183947 */ /* 0x008ff60003800000 */
[----:B------:R-:W2:Y:S01]  /*0580*/  LDS R5, [UR8+0x8] ;  /* 0x00000808ff057984 */ /* 0x000ea20008000800 */
[----:B------:R-:W3:Y:S01]  /*0590*/  LDC.64 R10, c[0x0][0x380] ;  /* 0x0000e000ff0a7b82 */ /* 0x000ee20000000a00 */
[----:B------:R-:W-:Y:S02]  /*05a0*/  IMAD.MOV.U32 R6, RZ, RZ, 0x70 ;  /* 0x00000070ff067424 */ /* 0x000fe400078e00ff */
[----:B---3--:R3:W-:Y:S03]  /*05b0*/  STS.64 [UR8], R10 ;  /* 0x0000000aff007988 */ /* 0x0087e60008000a08 */
[----:B--2---:R-:W-:-:S05]  /*05c0*/  LOP3.LUT R5, R5, 0x10, R6, 0xd8, !PT ;  /* 0x0000001005057812 */ /* 0x004fca00078ed806 */
[----:B------:R3:W-:Y:S02]  /*05d0*/  STS [UR8+0x8], R5 ;  /* 0x00000805ff007988 */ /* 0x0007e40008000808 */
.L_x_7:
[----:B------:R-:W-:Y:S05]  /*05e0*/  BSYNC.RECONVERGENT B0 ;  /* 0x0000000000007941 */ /* 0x000fea0003800200 */
.L_x_6:
[----:B------:R-:W-:Y:S04]  /*05f0*/  BSSY.RECONVERGENT B0, `(.L_x_8) ;  /* 0x000000a000007945 */ /* 0x000fe80003800200 */
[----:B------:R-:W-:Y:S05]  /*0600*/  @P3 BRA `(.L_x_9) ;  /* 0x0000000000203947 */ /* 0x000fea0003800000 */
[----:B---3--:R-:W2:Y:S01]  /*0610*/  LDS R5, [UR8+0x34] ;  /* 0x00003408ff057984 */ /* 0x008ea20008000800 */
[----:B------:R-:W-:Y:S02]  /*0620*/  IMAD.MOV.U32 R6, RZ, RZ, 0x7f000000 ;  /* 0x7f000000ff067424 */ /* 0x000fe400078e00ff */
[----:B------:R-:W-:Y:S01]  /*0630*/  @!P3 IMAD.MOV.U32 R7, RZ, RZ, 0x3f ;  /* 0x0000003fff07b424 */ /* 0x000fe200078e00ff */
[----:B------:R-:W3:Y:S02]  /*0640*/  @!P3 LDS R10, [UR8+0x38] ;  /* 0x00003808ff0ab984 */ /* 0x000ee40008000800 */
[----:B--2---:R-:W-:Y:S02]  /*0650*/  LOP3.LUT R5, R5, 0xff000000, R6, 0xb8, !PT ;  /* 0xff00000005057812 */ /* 0x004fe400078eb806 */
[----:B---3--:R-:W-:-:S03]  /*0660*/  @!P3 LOP3.LUT R6, R10, 0xff, R7, 0xb8, !PT ;  /* 0x000000ff0a06b812 */ /* 0x008fc600078eb807 */
[----:B------:R2:W-:Y:S04]  /*0670*/  STS [UR8+0x34], R5 ;  /* 0x00003405ff007988 */ /* 0x0005e80008000808 */
[----:B------:R2:W-:Y:S02]  /*0680*/  @!P3 STS [UR8+0x38], R6 ;  /* 0x00003806ff00b988 */ /* 0x0005e40008000808 */
.L_x_9:
[----:B------:R-:W-:Y:S05]  /*0690*/  BSYNC.RECONVERGENT B0 ;  /* 0x0000000000007941 */ /* 0x000fea0003800200 */
.L_x_8:
[----:B------:R-:W-:Y:S04]  /*06a0*/  BSSY.RECONVERGENT B0, `(.L_x_10) ;  /* 0x000000a000007945 */ /* 0x000fe80003800200 */
[----:B------:R-:W-:Y:S05]  /*06b0*/  @P3 BRA `(.L_x_11) ;  /* 0x0000000000203947 */ /* 0x000fea0003800000 */
[----:B--23--:R-:W2:Y:S01]  /*06c0*/  LDS R5, [UR8+0x1c] ;  /* 0x00001c08ff057984 */ /* 0x00cea20008000800 */
[----:B------:R-:W3:Y:S03]  /*06d0*/  LDC.64 R6, c[0x0][0x3a8] ;  /* 0x0000ea00ff067b82 */ /* 0x000ee60000000a00 */
[----:B------:R4:W-:Y:S01]  /*06e0*/  STS [UR8+0x24], R2 ;  /* 0x00002402ff007988 */ /* 0x0009e20008000808 */
[--C-:B---3--:R-:W-:Y:S02]  /*06f0*/  SHF.R.U32.HI R10, RZ, 0x4, R7.reuse ;  /* 0x00000004ff0a7819 */ /* 0x108fe40000011607 */
[----:B------:R-:W-:-:S05]  /*0700*/  SHF.R.U64 R6, R6, 0x4, R7 ;  /* 0x0000000406067819 */ /* 0x000fca0000001207 */
[----:B------:R4:W-:Y:S01]  /*0710*/  STS [UR8+0xc], R6 ;  /* 0x00000c06ff007988 */ /* 0x0009e20008000808 */
[----:B--2---:R-:W-:-:S05]  /*0720*/  LOP3.LUT R5, R5, 0xf, R10, 0xb8, !PT ;  /* 0x0000000f05057812 */ /* 0x004fca00078eb80a */
[----:B------:R4:W-:Y:S02]  /*0730*/  STS [UR8+0x1c], R5 ;  /* 0x00001c05ff007988 */ /* 0x0009e40008000808 */
.L_x_11:
[----:B------:R-:W-:Y:S05]  /*0740*/  BSYNC.RECONVERGENT B0 ;  /* 0x0000000000007941 */ /* 0x000fea0003800200 */
.L_x_10:
[----:B------:R-:W-:Y:S04]  /*0750*/  BSSY.RECONVERGENT B1, `(.L_x_12) ;  /* 0x000001d000017945 */ /* 0x000fe80003800200 */
[----:B------:R-:W-:Y:S04]  /*0760*/  BSSY.RELIABLE B0, `(.L_x_13) ;  /* 0x0000018000007945 */ /* 0x000fe80003800100 */
[----:B------:R-:W-:Y:S05]  /*0770*/  @P3 BRA `(.L_x_14) ;  /* 0x00000000001c3947 */ /* 0x000fea0003800000 */
[----:B--234-:R-:W2:Y:S02]  /*0780*/  LDS R5, [UR8+0x34] ;  /* 0x00003408ff057984 */ /* 0x01cea40008000800 */
[----:B--2---:R-:W-:-:S05]  /*0790*/  LOP3.LUT R5, R5, 0x7, RZ, 0xb8, !PT ;  /* 0x0000000705057812 */ /* 0x004fca00078eb8ff */
[----:B------:R2:W-:Y:S01]  /*07a0*/  STS [UR8+0x34], R5 ;  /* 0x00003405ff007988 */ /* 0x0005e20008000808 */
[----:B------:R-:W-:Y:S05]  /*07b0*/  @P3 BRA `(.L_x_15) ;  /* 0x00000000001c3947 */ /* 0x000fea0003800000 */
[----:B--2---:R-:W2:Y:S02]  /*07c0*/  LDS R5, [UR8+0x34] ;  /* 0x00003408ff057984 */ /* 0x004ea40008000800 */
[----:B--2---:R-:W-:-:S05]  /*07d0*/  LOP3.LUT R5, R5, 0x38, RZ, 0xb8, !PT ;  /* 0x0000003805057812 */ /* 0x004fca00078eb8ff */
[----:B------:R5:W-:Y:S02]  /*07e0*/  STS [UR8+0x34], R5 ;  /* 0x00003405ff007988 */ /* 0x000be40008000808 */
.L_x_14:
[----:B------:R-:W-:Y:S05]  /*07f0*/  @P3 BRA `(.L_x_16) ;  /* 0x00000000001c3947 */ /* 0x000fea0003800000 */
[----:B--2345:R-:W2:Y:S02]  /*0800*/  LDS R5, [UR8+0x8] ;  /* 0x00000808ff057984 */ /* 0x03cea40008000800 */
[----:B--2---:R-:W-:-:S05]  /*0810*/  LOP3.LUT R5, R5, 0x780, RZ, 0xb8, !PT ;  /* 0x0000078005057812 */ /* 0x004fca00078eb8ff */
[----:B------:R3:W-:Y:S02]  /*0820*/  STS [UR8+0x8], R5 ;  /* 0x00000805ff007988 */ /* 0x0007e40008000808 */
.L_x_15:
[----:B------:R-:W-:Y:S05]  /*0830*/  @P3 BRA `(.L_x_17) ;  /* 0x0000000000283947 */ /* 0x000fea0003800000 */
[----:B--23--:R-:W2:Y:S02]  /*0840*/  LDS R5, [UR8+0x8] ;  /* 0x00000808ff057984 */ /* 0x00cea40008000800 */
[----:B--2---:R-:W-:-:S05]  /*0850*/  LOP3.LUT R5, R5, 0x1800, RZ, 0xb8, !PT ;  /* 0x0000180005057812 */ /* 0x004fca00078eb8ff */
[----:B------:R2:W-:Y:S02]  /*0860*/  STS [UR8+0x8], R5 ;  /* 0x00000805ff007988 */ /* 0x0005e40008000808 */
.L_x_16:
[----:B------:R-:W-:Y:S05]  /*0870*/  @P3 BREAK.RELIABLE B0 ;  /* 0x0000000000003942 */ /* 0x000fea0003800100 */
[----:B------:R-:W-:Y:S05]  /*0880*/  @P3 BRA `(.L_x_18) ;  /* 0x0000000000243947 */ /* 0x000fea0003800000 */
[----:B--2-4-:R-:W2:Y:S01]  /*0890*/  LDS R6, [UR8+0x8] ;  /* 0x00000808ff067984 */ /* 0x014ea20008000800 */
[----:B---3-5:R-:W-:-:S05]  /*08a0*/  IMAD.MOV.U32 R5, RZ, RZ, 0x6000 ;  /* 0x00006000ff057424 */ /* 0x028fca00078e00ff */
[----:B--2---:R-:W-:-:S04]  /*08b0*/  LOP3.LUT R5, R6, 0x6000, R5, 0xd8, !PT ;  /* 0x0000600006057812 */ /* 0x004fc800078ed805 */
[----:B------:R-:W-:-:S05]  /*08c0*/  LOP3.LUT R5, R5, 0x400000, RZ, 0xb8, !PT ;  /* 0x0040000005057812 */ /* 0x000fca00078eb8ff */
[----:B------:R4:W-:Y:S02]  /*08d0*/  STS [UR8+0x8], R5 ;  /* 0x00000805ff007988 */ /* 0x0009e40008000808 */
.L_x_17:
[----:B------:R-:W-:Y:S05]  /*08e0*/  BSYNC.RELIABLE B0 ;  /* 0x0000000000007941 */ /* 0x000fea0003800100 */
.L_x_13:
[----:B--234-:R-:W2:Y:S02]  /*08f0*/  @!P3 LDS R5, [UR8+0x8] ;  /* 0x00000808ff05b984 */ /* 0x01cea40008000800 */
[----:B--2---:R-:W-:-:S05]  /*0900*/  @!P3 LOP3.LUT R5, R5, 0x8000, RZ, 0xb8, !PT ;  /* 0x000080000505b812 */ /* 0x004fca00078eb8ff */
[----:B------:R2:W-:Y:S02]  /*0910*/  @!P3 STS [UR8+0x8], R5 ;  /* 0x00000805ff00b988 */ /* 0x0005e40008000808 */
.L_x_18:
[----:B------:R-:W-:Y:S05]  /*0920*/  BSYNC.RECONVERGENT B1 ;  /* 0x0000000000017941 */ /* 0x000fea0003800200 */
.L_x_12:
[----:B------:R-:W-:Y:S05]  /*0930*/  WARPSYNC.ALL ;  /* 0x0000000000007948 */ /* 0x000fea0003800000 */
[----:B------:R-:W-:Y:S01]  /*0940*/  NOP ;  /* 0x0000000000007918 */ /* 0x000fe20000000000 */
[----:B------:R-:W-:Y:S05]  /*0950*/  @P0 BRA `(.L_x_19) ;  /* 0x0000000000300947 */ /* 0x000fea0003800000 */
[----:B--2345:R-:W2:Y:S01]  /*0960*/  S2R R5, SR_LANEID ;  /* 0x0000000000057919 */ /* 0x03cea20000000000 */
[----:B------:R-:W-:Y:S05]  /*0970*/  WARPSYNC.ALL ;  /* 0x0000000000007948 */ /* 0x000fea0003800000 */
[----:B------:R-:W-:Y:S01]  /*0980*/  NOP ;  /* 0x0000000000007918 */ /* 0x000fe20000000000 */
[----:B--2---:R-:W-:-:S05]  /*0990*/  IMAD.SHL.U32 R5, R5, 0x4, RZ ;  /* 0x0000000405057824 */ /* 0x004fca00078e00ff */
[----:B------:R-:W2:Y:S01]  /*09a0*/  LDS R9, [R5+UR8] ;  /* 0x0000000805097984 */ /* 0x000ea20008000800 */
[----:B------:R-:W-:-:S05]  /*09b0*/  IADD3 R6, P1, PT, R5, UR24, RZ ;  /* 0x0000001805067c10 */ /* 0x000fca000ff3e0ff */
[----:B------:R-:W-:-:S05]  /*09c0*/  IMAD.X R7, RZ, RZ, UR25, P1 ;  /* 0x00000019ff077e24 */ /* 0x000fca00088e06ff */
[----:B--2---:R2:W3:Y:S01]  /*09d0*/  ATOMG.E.EXCH.STRONG.GPU PT, RZ, [R6], R9 ;  /* 0x0000000906ff73a8 */ /* 0x0044e200041ee100 */
[----:B------:R-:W-:-:S04]  /*09e0*/  DEPBAR {5,4,3,2,1,0} ;  /* 0x0000003f0000791a */ /* 0x000fc80000000000 */
[----:B------:R-:W4:Y:S02]  /*09f0*/  CCTL.E.C.LDCU.IV.DEEP [UR24] ;  /* 0x0000000018007540 */ /* 0x000f240009c08000 */
[----:B----4-:R2:W-:Y:S01]  /*0a00*/  UTMACCTL.IV [UR24] ;  /* 0x00000000180079b9 */ /* 0x0105e20008000000 */
[----:B------:R-:W-:Y:S01]  /*0a10*/  NOP ;  /* 0x0000000000007918 */ /* 0x000fe20000000000 */
.L_x_19:
[----:B------:R-:W-:Y:S05]  /*0a20*/  @P0 BRA `(.L_x_20) ;  /* 0x00000000000c0947 */ /* 0x000fea0003800000 */
[----:B------:R0:W-:Y:S01]  /*0a30*/  UTMACMDFLUSH ;  /* 0x00000000000079b7 */ /* 0x0001e20000000000 */
[----:B------:R-:W-:Y:S05]  /*0a40*/  @P0 BRA `(.L_x_20) ;  /* 0x0000000000040947 */ /* 0x000fea0003800000 */
[----:B------:R-:W-:-:S04]  /*0a50*/  DEPBAR.LE SB0, 0x0 ;  /* 0x000080000000791a */ /* 0x000fc80000000000 */
.L_x_20:
[----:B------:R-:W-:Y:S05]  /*0a60*/  WARPSYNC.ALL ;  /* 0x0000000000007948 */ /* 0x000fea0003800000 */
[----:B------:R-:W-:Y:S01]  /*0a70*/  NOP ;  /* 0x0000000000007918 */ /* 0x000fe20000000000 */
[----:B---3--:R-:W-:Y:S06]  /*0a80*/  BAR.SYNC.DEFER_BLOCKING 0x0 ;  /* 0x0000000000007b1d */ /* 0x008fec0000010000 */
[----:B------:R-:W-:Y:S02]  /*0a90*/  BSSY.RECONVERGENT B1, `(.L_x_21) ;  /* 0x000000b000017945 */ /* 0x000fe40003800200 */
[----:B------:R-:W-:Y:S06]  /*0aa0*/  BAR.SYNC.DEFER_BLOCKING 0x0 ;  /* 0x0000000000007b1d */ /* 0x000fec0000010000 */
[----:B------:R3:W-:Y:S01]  /*0ab0*/  @!P0 STS [R3], RZ ;  /* 0x000000ff03008388 */ /* 0x0007e20000000800 */
[----:B------:R-:W-:Y:S01]  /*0ac0*/  NOP ;  /* 0x0000000000007918 */ /* 0x000fe20000000000 */
[----:B------:R-:W-:Y:S05]  /*0ad0*/  @P3 BRA `(.L_x_22) ;  /* 0x0000000000183947 */ /* 0x000fea0003800000 */
[----:B--2-45:R-:W2:Y:S01]  /*0ae0*/  LDS R5, [UR8+0x8] ;  /* 0x00000808ff057984 */ /* 0x034ea20008000800 */
[----:B------:R-:W4:Y:S01]  /*0af0*/  LDC.64 R10, c[0x0][0x388] ;  /* 0x0000e200ff0a7b82 */ /* 0x000f220000000a00 */
[----:B------:R-:W-:Y:S02]  /*0b00*/  IMAD.MOV.U32 R6, RZ, RZ, 0x70 ;  /* 0x00000070ff067424 */ /* 0x000fe400078e00ff */
[----:B----4-:R4:W-:Y:S03]  /*0b10*/  STS.64 [UR8], R10 ;  /* 0x0000000aff007988 */ /* 0x0109e60008000a08 */
[----:B--2---:R-:W-:-:S05]  /*0b20*/  LOP3.LUT R5, R5, 0x10, R6, 0xd8, !PT ;  /* 0x0000001005057812 */ /* 0x004fca00078ed806 */
[----:B------:R4:W-:Y:S02]  /*0b30*/  STS [UR8+0x8], R5 ;  /* 0x00000805ff007988 */ /* 0x0009e40008000808 */
.L_x_22:
[----:B--2---:R-:W-:Y:S05]  /*0b40*/  BSYNC.RECONVERGENT B1 ;  /* 0x0000000000017941 */ /* 0x004fea0003800200 */
.L_x_21:
[----:B------:R-:W-:Y:S04]  /*0b50*/  BSSY.RECONVERGENT B2, `(.L_x_23) ;  /* 0x000000f000027945 */ /* 0x000fe80003800200 */
[----:B------:R-:W-:Y:S04]  /*0b60*/  BSSY.RELIABLE B1, `(.L_x_24) ;  /* 0x000000c000017945 */ /* 0x000fe80003800100 */
[----:B------:R-:W-:Y:S05]  /*0b70*/  @P3 BRA `(.L_x_25) ;  /* 0x0000000000283947 */ /* 0x000fea0003800000 */
[----:B----45:R-:W2:Y:S01]  /*0b80*/  LDS R5, [UR8+0x34] ;  /* 0x00003408ff057984 */ /* 0x030ea20008000800 */
[----:B------:R-:W-:Y:S01]  /*0b90*/  IMAD.MOV.U32 R6, RZ, RZ, 0x7f000000 ;  /* 0x7f000000ff067424 */ /* 0x000fe200078e00ff */
[----:B------:R-:W-:Y:S05]  /*0ba0*/  @P3 BREAK.RELIABLE B1 ;  /* 0x0000000000013942 */ /* 0x000fea0003800100 */
[----:B--2---:R-:W-:-:S05]  /*0bb0*/  LOP3.LUT R5, R5, 0xff000000, R6, 0xb8, !PT ;  /* 0xff00000005057812 */ /* 0x004fca00078eb806 */
[----:B------:R2:W-:Y:S01]  /*0bc0*/  STS [UR8+0x34], R5 ;  /* 0x00003405ff007988 */ /* 0x0005e20008000808 */
[----:B------:R-:W-:Y:S05]  /*0bd0*/  @P3 BRA `(.L_x_26) ;  /* 0x0000000000183947 */ /* 0x000fea0003800000 */
[----:B--2---:R-:W2:Y:S01]  /*0be0*/  LDS R5, [UR8+0x38] ;  /* 0x00003808ff057984 */ /* 0x004ea20008000800 */
[----:B------:R-:W-:-:S05]  /*0bf0*/  IMAD.MOV.U32 R6, RZ, RZ, 0x3f ;  /* 0x0000003fff067424 */ /* 0x000fca00078e00ff */
[----:B--2---:R-:W-:-:S05]  /*0c00*/  LOP3.LUT R5, R5, 0xff, R6, 0xb8, !PT ;  /* 0x000000ff05057812 */ /* 0x004fca00078eb806 */
[----:B------:R2:W-:Y:S02]  /*0c10*/  STS [UR8+0x38], R5 ;  /* 0x00003805ff007988 */ /* 0x0005e40008000808 */
.L_x_25:
[----:B------:R-:W-:Y:S05]  /*0c20*/  BSYNC.RELIABLE B1 ;  /* 0x0000000000017941 */ /* 0x000fea0003800100 */
.L_x_24:
[----:B------:R2:W-:Y:S02]  /*0c30*/  @!P3 STS [UR8+0x20], R4 ;  /* 0x00002004ff00b988 */ /* 0x0005e40008000808 */
.L_x_26:
[----:B------:R-:W-:Y:S05]  /*0c40*/  BSYNC.RECONVERGENT B2 ;  /* 0x0000000000027941 */ /* 0x000fea0003800200 */
.L_x_23:
[----:B------:R-:W-:Y:S05]  /*0c50*/  WARPSYNC.ALL ;  /* 0x0000000000007948 */ /* 0x000fea0003800000 */
[----:B------:R-:W-:Y:S01]  /*0c60*/  NOP ;  /* 0x0000000000007918 */ /* 0x000fe20000000000 */
[----:B----4-:R-:W4:Y:S01]  /*0c70*/  LDC R6, c[0x0][0x39c] ;  /* 0x0000e700ff067b82 */ /* 0x010f220000000800 */
[----:B------:R-:W-:Y:S01]  /*0c80*/  BSSY.RECONVERGENT B2, `(.L_x_27) ;  /* 0x000000b000027945 */ /* 0x000fe20003800200 */
[----:B----4-:R-:W-:-:S03]  /*0c90*/  VIADD R6, R6, 0xffffffff ;  /* 0xffffffff06067836 */ /* 0x010fc60000000000 */
[----:B------:R-:W-:Y:S05]  /*0ca0*/  @P3 BRA `(.L_x_28) ;  /* 0x0000000000203947 */ /* 0x000fea0003800000 */
[----:B--2---:R-:W2:Y:S01]  /*0cb0*/  LDS R4, [UR8+0x1c] ;  /* 0x00001c08ff047984 */ /* 0x004ea20008000800 */
[----:B------:R-:W4:Y:S03]  /*0cc0*/  LDC.64 R10, c[0x0][0x3b0] ;  /* 0x0000ec00ff0a7b82 */ /* 0x000f260000000a00 */
[----:B------:R3:W-:Y:S01]  /*0cd0*/  STS [UR8+0x24], R6 ;  /* 0x00002406ff007988 */ /* 0x0007e20008000808 */
[--C-:B----4-:R-:W-:Y:S02]  /*0ce0*/  SHF.R.U32.HI R7, RZ, 0x4, R11.reuse ;  /* 0x00000004ff077819 */ /* 0x110fe4000001160b */
[----:B-----5:R-:W-:-:S05]  /*0cf0*/  SHF.R.U64 R5, R10, 0x4, R11 ;  /* 0x000000040a057819 */ /* 0x020fca000000120b */
[----:B------:R3:W-:Y:S01]  /*0d00*/  STS [UR8+0xc], R5 ;  /* 0x00000c05ff007988 */ /* 0x0007e20008000808 */
[----:B--2---:R-:W-:-:S05]  /*0d10*/  LOP3.LUT R4, R4, 0xf, R7, 0xb8, !PT ;  /* 0x0000000f04047812 */ /* 0x004fca00078eb807 */
[----:B------:R3:W-:Y:S02]  /*0d20*/  STS [UR8+0x1c], R4 ;  /* 0x00001c04ff007988 */ /* 0x0007e40008000808 */
.L_x_28:
[----:B------:R-:W-:Y:S05]  /*0d30*/  BSYNC.RECONVERGENT B2 ;  /* 0x0000000000027941 */ /* 0x000fea0003800200 */
.L_x_27:
[----:B------:R-:W-:Y:S04]  /*0d40*/  BSSY.RECONVERGENT B3, `(.L_x_29) ;  /* 0x000001d000037945 */ /* 0x000fe80003800200 */
[----:B------:R-:W-:Y:S04]  /*0d50*/  BSSY.RELIABLE B2, `(.L_x_30) ;  /* 0x0000018000027945 */ /* 0x000fe80003800100 */
[----:B------:R-:W-:Y:S05]  /*0d60*/  @P3 BRA `(.L_x_31) ;  /* 0x00000000001c3947 */ /* 0x000fea0003800000 */
[----:B--23--:R-:W2:Y:S02]  /*0d70*/  LDS R4, [UR8+0x34] ;  /* 0x00003408ff047984 */ /* 0x00cea40008000800 */
[----:B--2---:R-:W-:-:S05]  /*0d80*/  LOP3.LUT R4, R4, 0x7, RZ, 0xb8, !PT ;  /* 0x0000000704047812 */ /* 0x004fca00078eb8ff */
[----:B------:R2:W-:Y:S01]  /*0d90*/  STS [UR8+0x34], R4 ;  /* 0x00003404ff007988 */ /* 0x0005e20008000808 */
[----:B------:R-:W-:Y:S05]  /*0da0*/  @P3 BRA `(.L_x_32) ;  /* 0x00000000001c3947 */ /* 0x000fea0003800000 */
[----:B--2---:R-:W2:Y:S02]  /*0db0*/  LDS R4, [UR8+0x34] ;  /* 0x00003408ff047984 */ /* 0x004ea40008000800 */
[----:B--2---:R-:W-:-:S05]  /*0dc0*/  LOP3.LUT R4, R4, 0x38, RZ, 0xb8, !PT ;  /* 0x0000003804047812 */ /* 0x004fca00078eb8ff */
[----:B------:R4:W-:Y:S02]  /*0dd0*/  STS [UR8+0x34], R4 ;  /* 0x00003404ff007988 */ /* 0x0009e40008000808 */
.L_x_31:
[----:B------:R-:W-:Y:S05]  /*0de0*/  @P3 BRA `(.L_x_33) ;  /* 0x00000000001c3947 */ /* 0x000fea0003800000 */
[----:B--234-:R-:W2:Y:S02]  /*0df0*/  LDS R4, [UR8+0x8] ;  /* 0x00000808ff047984 */ /* 0x01cea40008000800 */
[----:B--2---:R-:W-:-:S05]  /*0e00*/  LOP3.LUT R4, R4, 0x780, RZ, 0xb8, !PT ;  /* 0x0000078004047812 */ /* 0x004fca00078eb8ff */
[----:B------:R3:W-:Y:S02]  /*0e10*/  STS [UR8+0x8], R4 ;  /* 0x00000804ff007988 */ /* 0x0007e40008000808 */
.L_x_32:
[----:B------:R-:W-:Y:S05]  /*0e20*/  @P3 BRA `(.L_x_34) ;  /* 0x0000000000283947 */ /* 0x000fea0003800000 */
[----:B--23--:R-:W2:Y:S02]  /*0e30*/  LDS R4, [UR8+0x8] ;  /* 0x00000808ff047984 */ /* 0x00cea40008000800 */
[----:B--2---:R-:W-:-:S05]  /*0e40*/  LOP3.LUT R4, R4, 0x1800, RZ, 0xb8, !PT ;  /* 0x0000180004047812 */ /* 0x004fca00078eb8ff */
[----:B------:R2:W-:Y:S02]  /*0e50*/  STS [UR8+0x8], R4 ;  /* 0x00000804ff007988 */ /* 0x0005e40008000808 */
.L_x_33:
[----:B------:R-:W-:Y:S05]  /*0e60*/  @P3 BREAK.RELIABLE B2 ;  /* 0x0000000000023942 */ /* 0x000fea0003800100 */
[----:B------:R-:W-:Y:S05]  /*0e70*/  @P3 BRA `(.L_x_35) ;  /* 0x0000000000243947 */ /* 0x000fea0003800000 */
[----:B--234-:R-:W2:Y:S01]  /*0e80*/  LDS R4, [UR8+0x8] ;  /* 0x00000808ff047984 */ /* 0x01cea20008000800 */
[----:B-----5:R-:W-:-:S05]  /*0e90*/  IMAD.MOV.U32 R5, RZ, RZ, 0x6000 ;  /* 0x00006000ff057424 */ /* 0x020fca00078e00ff */
[----:B--2---:R-:W-:-:S04]  /*0ea0*/  LOP3.LUT R4, R4, 0x6000, R5, 0xd8, !PT ;  /* 0x0000600004047812 */ /* 0x004fc800078ed805 */
[----:B------:R-:W-:-:S05]  /*0eb0*/  LOP3.LUT R4, R4, 0x400000, RZ, 0xb8, !PT ;  /* 0x0040000004047812 */ /* 0x000fca00078eb8ff */
[----:B------:R4:W-:Y:S02]  /*0ec0*/  STS [UR8+0x8], R4 ;  /* 0x00000804ff007988 */ /* 0x0009e40008000808 */
.L_x_34:
[----:B------:R-:W-:Y:S05]  /*0ed0*/  BSYNC.RELIABLE B2 ;  /* 0x0000000000027941 */ /* 0x000fea0003800100 */
.L_x_30:
[----:B--234-:R-:W2:Y:S02]  /*0ee0*/  @!P3 LDS R4, [UR8+0x8] ;  /* 0x00000808ff04b984 */ /* 0x01cea40008000800 */
[----:B--2---:R-:W-:-:S05]  /*0ef0*/  @!P3 LOP3.LUT R4, R4, 0x8000, RZ, 0xb8, !PT ;  /* 0x000080000404b812 */ /* 0x004fca00078eb8ff */
[----:B------:R2:W-:Y:S02]  /*0f00*/  @!P3 STS [UR8+0x8], R4 ;  /* 0x00000804ff00b988 */ /* 0x0005e40008000808 */
.L_x_35:
[----:B------:R-:W-:Y:S05]  /*0f10*/  BSYNC.RECONVERGENT B3 ;  /* 0x0000000000037941 */ /* 0x000fea0003800200 */
.L_x_29:
[----:B------:R-:W-:Y:S05]  /*0f20*/  WARPSYNC.ALL ;  /* 0x0000000000007948 */ /* 0x000fea0003800000 */
[----:B------:R-:W-:Y:S01]  /*0f30*/  NOP ;  /* 0x0000000000007918 */ /* 0x000fe20000000000 */
[----:B------:R-:W-:-:S04]  /*0f40*/  UIADD3 UR5, UPT, UPT, UR4, 0x80, URZ ;  /* 0x0000008004057890 */ /* 0x000fc8000fffe0ff */
[----:B------:R-:W-:-:S04]  /*0f50*/  UIADD3 UR26, UP0, UPT, UR5, UR20, URZ ;  /* 0x00000014051a7290 */ /* 0x000fc8000ff1e0ff */
[----:B------:R-:W-:Y:S01]  /*0f60*/  ULEA.HI.X.SX32 UR27, UR5, UR21, 0x1, UP0 ;  /* 0x00000015051b7291 */ /* 0x000fe200080f0eff */
[----:B------:R-:W-:Y:S11]  /*0f70*/  @P0 BRA `(.L_x_36) ;  /* 0x0000000000300947 */ /* 0x000ff60003800000 */
[----:B--234-:R-:W2:Y:S01]  /*0f80*/  S2R R4, SR_LANEID ;  /* 0x0000000000047919 */ /* 0x01cea20000000000 */
[----:B------:R-:W-:Y:S05]  /*0f90*/  WARPSYNC.ALL ;  /* 0x0000000000007948 */ /* 0x000fea0003800000 */
[----:B------:R-:W-:Y:S01]  /*0fa0*/  NOP ;  /* 0x0000000000007918 */ /* 0x000fe20000000000 */
[----:B--2---:R-:W-:-:S05]  /*0fb0*/  IMAD.SHL.U32 R9, R4, 0x4, RZ ;  /* 0x0000000404097824 */ /* 0x004fca00078e00ff */
[----:B------:R-:W2:Y:S01]  /*0fc0*/  LDS R7, [R9+UR8] ;  /* 0x0000000809077984 */ /* 0x000ea20008000800 */
[----:B------:R-:W-:-:S05]  /*0fd0*/  IADD3 R4, P1, PT, R9, UR26, RZ ;  /* 0x0000001a09047c10 */ /* 0x000fca000ff3e0ff */
[----:B-----5:R-:W-:-:S05]  /*0fe0*/  IMAD.X R5, RZ, RZ, UR27, P1 ;  /* 0x0000001bff057e24 */ /* 0x020fca00088e06ff */
[----:B--2---:R2:W3:Y:S01]  /*0ff0*/  ATOMG.E.EXCH.STRONG.GPU PT, RZ, [R4], R7 ;  /* 0x0000000704ff73a8 */ /* 0x0044e200041ee100 */
[----:B------:R-:W-:-:S04]  /*1000*/  DEPBAR {5,4,3,2,1,0} ;  /* 0x0000003f0000791a */ /* 0x000fc80000000000 */
[----:B------:R-:W4:Y:S02]  /*1010*/  CCTL.E.C.LDCU.IV.DEEP [UR26] ;  /* 0x000000001a007540 */ /* 0x000f240009c08000 */
[----:B----4-:R2:W-:Y:S01]  /*1020*/  UTMACCTL.IV [UR26] ;  /* 0x000000001a0079b9 */ /* 0x0105e20008000000 */
[----:B------:R-:W-:Y:S01]  /*1030*/  NOP ;  /* 0x0000000000007918 */ /* 0x000fe20000000000 */
.L_x_36:
[----:B------:R-:W-:Y:S05]  /*1040*/  @P0 BRA `(.L_x_37) ;  /* 0x00000000000c0947 */ /* 0x000fea0003800000 */
[----:B------:R0:W-:Y:S01]  /*1050*/  UTMACMDFLUSH ;  /* 0x00000000000079b7 */ /* 0x0001e20000000000 */
[----:B------:R-:W-:Y:S05]  /*1060*/  @P0 BRA `(.L_x_37) ;  /* 0x0000000000040947 */ /* 0x000fea0003800000 */
[----:B------:R-:W-:-:S04]  /*1070*/  DEPBAR.LE SB0, 0x0 ;  /* 0x000080000000791a */ /* 0x000fc80000000000 */
.L_x_37:
        /* <DEDUP_REMOVED lines=8> */
[----:B---3--:R-:W3:Y:S01]  /*1100*/  LDS R3, [UR8+0x8] ;  /* 0x00000808ff037984 */ /* 0x008ee20008000800 */
[----:B------:R-:W2:Y:S02]  /*1110*/  LDC.64 R10, c[0x0][0x390] ;  /* 0x0000e400ff0a7b82 */ /* 0x000ea40000000a00 */
[----:B--2-4-:R-:W-:Y:S01]  /*1120*/  IMAD.MOV.U32 R4, RZ, RZ, 0x70 ;  /* 0x00000070ff047424 */ /* 0x014fe200078e00ff */
[----:B------:R2:W-:Y:S04]  /*1130*/  STS.64 [UR8], R10 ;  /* 0x0000000aff007988 */ /* 0x0005e80008000a08 */
[----:B---3--:R-:W-:-:S05]  /*1140*/  LOP3.LUT R3, R3, 0x10, R4, 0xd8, !PT ;  /* 0x0000001003037812 */ /* 0x008fca00078ed804 */
[----:B------:R2:W-:Y:S02]  /*1150*/  STS [UR8+0x8], R3 ;  /* 0x00000803ff007988 */ /* 0x0005e40008000808 */
.L_x_39:
[----:B--2---:R-:W-:Y:S05]  /*1160*/  BSYNC.RECONVERGENT B3 ;  /* 0x0000000000037941 */ /* 0x004fea0003800200 */
.L_x_38:
[----:B------:R-:W-:Y:S04]  /*1170*/  BSSY.RECONVERGENT B4, `(.L_x_40) ;  /* 0x0000033000047945 */ /* 0x000fe80003800200 */
[----:B------:R-:W-:Y:S04]  /*1180*/  BSSY.RELIABLE B3, `(.L_x_41) ;  /* 0x000002e000037945 */ /* 0x000fe80003800100 */
[----:B------:R-:W-:Y:S05]  /*1190*/  @P3 BRA `(.L_x_42) ;  /* 0x0000000000243947 */ /* 0x000fea0003800000 */
[----:B---3--:R-:W2:Y:S01]  /*11a0*/  LDS R3, [UR8+0x34] ;  /* 0x00003408ff037984 */ /* 0x008ea20008000800 */
[----:B----4-:R-:W-:-:S05]  /*11b0*/  IMAD.MOV.U32 R4, RZ, RZ, 0x3f000000 ;  /* 0x3f000000ff047424 */ /* 0x010fca00078e00ff */
[----:B--2---:R-:W-:-:S05]  /*11c0*/  LOP3.LUT R3, R3, 0xff000000, R4, 0xb8, !PT ;  /* 0xff00000003037812 */ /* 0x004fca00078eb804 */
[----:B------:R2:W-:Y:S01]  /*11d0*/  STS [UR8+0x34], R3 ;  /* 0x00003403ff007988 */ /* 0x0005e20008000808 */
[----:B------:R-:W-:Y:S05]  /*11e0*/  @P3 BRA `(.L_x_43) ;  /* 0x0000000000183947 */ /* 0x000fea0003800000 */
[----:B--2---:R-:W2:Y:S01]  /*11f0*/  LDS R3, [UR8+0x38] ;  /* 0x00003808ff037984 */ /* 0x004ea20008000800 */
[----:B------:R-:W-:-:S05]  /*1200*/  IMAD.MOV.U32 R4, RZ, RZ, 0x3f ;  /* 0x0000003fff047424 */ /* 0x000fca00078e00ff */
[----:B--2---:R-:W-:-:S05]  /*1210*/  LOP3.LUT R3, R3, 0xff, R4, 0xb8, !PT ;  /* 0x000000ff03037812 */ /* 0x004fca00078eb804 */
[----:B------:R2:W-:Y:S02]  /*1220*/  STS [UR8+0x38], R3 ;  /* 0x00003803ff007988 */ /* 0x0005e40008000808 */
.L_x_42:
[----:B------:R-:W-:Y:S05]  /*1230*/  @P3 BRA `(.L_x_44) ;  /* 0x00000000000c3947 */ /* 0x000fea0003800000 */
[----:B------:R2:W-:Y:S02]  /*1240*/  STS [UR8+0x20], R6 ;  /* 0x00002006ff007988 */ /* 0x0005e40008000808 */
.L_x_43:
[----:B------:R-:W-:Y:S05]  /*1250*/  @P3 BRA `(.L_x_45) ;  /* 0x0000000000243947 */ /* 0x000fea0003800000 */
[----:B------:R2:W-:Y:S02]  /*1260*/  STS [UR8+0x24], R2 ;  /* 0x00002402ff007988 */ /* 0x0005e40008000808 */
.L_x_44:
[----:B------:R-:W-:Y:S05]  /*1270*/  @P3 BRA `(.L_x_46) ;  /* 0x00000000002c3947 */ /* 0x000fea0003800000 */
[----:B--2---:R-:W2:Y:S01]  /*1280*/  LDS R2, [UR8+0x1c] ;  /* 0x00001c08ff027984 */ /* 0x004ea20008000800 */
[----:B------:R-:W3:Y:S02]  /*1290*/  LDC.64 R6, c[0x0][0x3b8] ;  /* 0x0000ee00ff067b82 */ /* 0x000ee40000000a00 */
[--C-:B---3-5:R-:W-:Y:S02]  /*12a0*/  SHF.R.U32.HI R5, RZ, 0x4, R7.reuse ;  /* 0x00000004ff057819 */ /* 0x128fe40000011607 */
[----:B------:R-:W-:-:S05]  /*12b0*/  SHF.R.U64 R3, R6, 0x4, R7 ;  /* 0x0000000406037819 */ /* 0x000fca0000001207 */
[----:B------:R3:W-:Y:S01]  /*12c0*/  STS [UR8+0xc], R3 ;  /* 0x00000c03ff007988 */ /* 0x0007e20008000808 */
[----:B--2---:R-:W-:-:S05]  /*12d0*/  LOP3.LUT R2, R2, 0xf, R5, 0xb8, !PT ;  /* 0x0000000f02027812 */ /* 0x004fca00078eb805 */
[----:B------:R3:W-:Y:S02]  /*12e0*/  STS [UR8+0x1c], R2 ;  /* 0x00001c02ff007988 */ /* 0x0007e40008000808 */
.L_x_45:
[----:B------:R-:W-:Y:S05]  /*12f0*/  @P3 BRA `(.L_x_47) ;  /* 0x00000000001c3947 */ /* 0x000fea0003800000 */
[----:B---3--:R-:W3:Y:S02]  /*1300*/  LDS R2, [UR8+0x34] ;  /* 0x00003408ff027984 */ /* 0x008ee40008000800 */
[----:B---3--:R-:W-:-:S05]  /*1310*/  LOP3.LUT R2, R2, 0x7, RZ, 0xb8, !PT ;  /* 0x0000000702027812 */ /* 0x008fca00078eb8ff */
[----:B------:R3:W-:Y:S02]  /*1320*/  STS [UR8+0x34], R2 ;  /* 0x00003402ff007988 */ /* 0x0007e40008000808 */
.L_x_46:
[----:B------:R-:W-:Y:S05]  /*1330*/  @P3 BRA `(.L_x_48) ;  /* 0x00000000001c3947 */ /* 0x000fea0003800000 */
[----:B--23--:R-:W2:Y:S02]  /*1340*/  LDS R2, [UR8+0x34] ;  /* 0x00003408ff027984 */ /* 0x00cea40008000800 */
[----:B--2---:R-:W-:-:S05]  /*1350*/  LOP3.LUT R2, R2, 0x38, RZ, 0xb8, !PT ;  /* 0x0000003802027812 */ /* 0x004fca00078eb8ff */
[----:B------:R2:W-:Y:S02]  /*1360*/  STS [UR8+0x34], R2 ;  /* 0x00003402ff007988 */ /* 0x0005e40008000808 */
.L_x_47:
[----:B------:R-:W-:Y:S05]  /*1370*/  @P3 BRA `(.L_x_49) ;  /* 0x00000000001c3947 */ /* 0x000fea0003800000 */
[----:B--23--:R-:W2:Y:S02]  /*1380*/  LDS R2, [UR8+0x8] ;  /* 0x00000808ff027984 */ /* 0x00cea40008000800 */
[----:B--2---:R-:W-:-:S05]  /*1390*/  LOP3.LUT R2, R2, 0x780, RZ, 0xb8, !PT ;  /* 0x0000078002027812 */ /* 0x004fca00078eb8ff */
[----:B------:R2:W-:Y:S02]  /*13a0*/  STS [UR8+0x8], R2 ;  /* 0x00000802ff007988 */ /* 0x0005e40008000808 */
.L_x_48:
[----:B------:R-:W-:Y:S05]  /*13b0*/  @P3 BRA `(.L_x_50) ;  /* 0x0000000000283947 */ /* 0x000fea0003800000 */
[----:B--23--:R-:W2:Y:S02]  /*13c0*/  LDS R2, [UR8+0x8] ;  /* 0x00000808ff027984 */ /* 0x00cea40008000800 */
[----:B--2---:R-:W-:-:S05]  /*13d0*/  LOP3.LUT R2, R2, 0x1800, RZ, 0xb8, !PT ;  /* 0x0000180002027812 */ /* 0x004fca00078eb8ff */
[----:B------:R2:W-:Y:S02]  /*13e0*/  STS [UR8+0x8], R2 ;  /* 0x00000802ff007988 */ /* 0x0005e40008000808 */
.L_x_49:
[----:B------:R-:W-:Y:S05]  /*13f0*/  @P3 BREAK.RELIABLE B3 ;  /* 0x0000000000033942 */ /* 0x000fea0003800100 */
[----:B------:R-:W-:Y:S05]  /*1400*/  @P3 BRA `(.L_x_51) ;  /* 0x0000000000243947 */ /* 0x000fea0003800000 */
[----:B--23--:R-:W2:Y:S01]  /*1410*/  LDS R2, [UR8+0x8] ;  /* 0x00000808ff027984 */ /* 0x00cea20008000800 */
[----:B------:R-:W-:-:S05]  /*1420*/  IMAD.MOV.U32 R3, RZ, RZ, 0x6000 ;  /* 0x00006000ff037424 */ /* 0x000fca00078e00ff */
[----:B--2---:R-:W-:-:S04]  /*1430*/  LOP3.LUT R2, R2, 0x4000, R3, 0xd8, !PT ;  /* 0x0000400002027812 */ /* 0x004fc800078ed803 */
[----:B------:R-:W-:-:S05]  /*1440*/  LOP3.LUT R2, R2, 0x400000, RZ, 0xb8, !PT ;  /* 0x0040000002027812 */ /* 0x000fca00078eb8ff */
[----:B------:R2:W-:Y:S02]  /*1450*/  STS [UR8+0x8], R2 ;  /* 0x00000802ff007988 */ /* 0x0005e40008000808 */
.L_x_50:
[----:B------:R-:W-:Y:S05]  /*1460*/  BSYNC.RELIABLE B3 ;  /* 0x0000000000037941 */ /* 0x000fea0003800100 */
.L_x_41:
[----:B--23--:R-:W2:Y:S02]  /*1470*/  @!P3 LDS R2, [UR8+0x8] ;  /* 0x00000808ff02b984 */ /* 0x00cea40008000800 */
[----:B--2---:R-:W-:-:S05]  /*1480*/  @!P3 LOP3.LUT R2, R2, 0x8000, RZ, 0xb8, !PT ;  /* 0x000080000202b812 */ /* 0x004fca00078eb8ff */
[----:B------:R2:W-:Y:S02]  /*1490*/  @!P3 STS [UR8+0x8], R2 ;  /* 0x00000802ff00b988 */ /* 0x0005e40008000808 */
.L_x_51:
[----:B------:R-:W-:Y:S05]  /*14a0*/  BSYNC.RECONVERGENT B4 ;  /* 0x0000000000047941 */ /* 0x000fea0003800200 */
.L_x_40:
[----:B------:R-:W-:Y:S05]  /*14b0*/  WARPSYNC.ALL ;  /* 0x0000000000007948 */ /* 0x000fea0003800000 */
[----:B------:R-:W-:Y:S01]  /*14c0*/  NOP ;  /* 0x0000000000007918 */ /* 0x000fe20000000000 */
[----:B------:R-:W-:-:S04]  /*14d0*/  UIADD3 UR4, UPT, UPT, UR4, 0x100, URZ ;  /* 0x0000010004047890 */ /* 0x000fc8000fffe0ff */
[----:B------:R-:W-:-:S04]  /*14e0*/  UIADD3 UR20, UP0, UPT, UR4, UR20, URZ ;  /* 0x0000001404147290 */ /* 0x000fc8000ff1e0ff */
[----:B------:R-:W-:Y:S01]  /*14f0*/  ULEA.HI.X.SX32 UR21, UR4, UR21, 0x1, UP0 ;  /* 0x0000001504157291 */ /* 0x000fe200080f0eff */
[----:B------:R-:W-:Y:S11]  /*1500*/  @P0 BRA `(.L_x_52) ;  /* 0x0000000000300947 */ /* 0x000ff60003800000 */
[----:B--23--:R-:W2:Y:S01]  /*1510*/  S2R R2, SR_LANEID ;  /* 0x0000000000027919 */ /* 0x00cea20000000000 */
[----:B------:R-:W-:Y:S05]  /*1520*/  WARPSYNC.ALL ;  /* 0x0000000000007948 */ /* 0x000fea0003800000 */
[----:B------:R-:W-:Y:S01]  /*1530*/  NOP ;  /* 0x0000000000007918 */ /* 0x000fe20000000000 */
[----:B--2-4-:R-:W-:-:S05]  /*1540*/  IMAD.SHL.U32 R4, R2, 0x4, RZ ;  /* 0x0000000402047824 */ /* 0x014fca00078e00ff */
[----:B-----5:R-:W2:Y:S01]  /*1550*/  LDS R5, [R4+UR8] ;  /* 0x0000000804057984 */ /* 0x020ea20008000800 */
[----:B------:R-:W-:-:S05]  /*1560*/  IADD3 R2, P1, PT, R4, UR20, RZ ;  /* 0x0000001404027c10 */ /* 0x000fca000ff3e0ff */
[----:B------:R-:W-:-:S05]  /*1570*/  IMAD.X R3, RZ, RZ, UR21, P1 ;  /* 0x00000015ff037e24 */ /* 0x000fca00088e06ff */
[----:B--2---:R2:W3:Y:S01]  /*1580*/  ATOMG.E.EXCH.STRONG.GPU PT, RZ, [R2], R5 ;  /* 0x0000000502ff73a8 */ /* 0x0044e200041ee100 */
[----:B------:R-:W-:-:S04]  /*1590*/  DEPBAR {5,4,3,2,1,0} ;  /* 0x0000003f0000791a */ /* 0x000fc80000000000 */
[----:B------:R-:W4:Y:S02]  /*15a0*/  CCTL.E.C.LDCU.IV.DEEP [UR20] ;  /* 0x0000000014007540 */ /* 0x000f240009c08000 */
[----:B----4-:R2:W-:Y:S01]  /*15b0*/  UTMACCTL.IV [UR20] ;  /* 0x00000000140079b9 */ /* 0x0105e20008000000 */
[----:B------:R-:W-:Y:S01]  /*15c0*/  NOP ;  /* 0x0000000000007918 */ /* 0x000fe20000000000 */
.L_x_52:
[----:B------:R-:W-:Y:S05]  /*15d0*/  @P0 BRA `(.L_x_53) ;  /* 0x00000000000c0947 */ /* 0x000fea0003800000 */
[----:B------:R0:W-:Y:S01]  /*15e0*/  UTMACMDFLUSH ;  /* 0x00000000000079b7 */ /* 0x0001e20000000000 */
[----:B------:R-:W-:Y:S05]  /*15f0*/  @P0 BRA `(.L_x_53) ;  /* 0x0000000000040947 */ /* 0x000fea0003800000 */
[----:B------:R-:W-:-:S04]  /*1600*/  DEPBAR.LE SB0, 0x0 ;  /* 0x000080000000791a */ /* 0x000fc80000000000 */
.L_x_53:
[----:B------:R-:W-:Y:S05]  /*1610*/  WARPSYNC.ALL ;  /* 0x0000000000007948 */ /* 0x000fea0003800000 */
[----:B------:R-:W-:Y:S01]  /*1620*/  NOP ;  /* 0x0000000000007918 */ /* 0x000fe20000000000 */
[----:B---3--:R-:W-:Y:S01]  /*1630*/  BAR.SYNC.DEFER_BLOCKING 0x0 ;  /* 0x0000000000007b1d */ /* 0x008fe20000010000 */
[----:B--2---:R-:W-:Y:S01]  /*1640*/  SHF.R.U32.HI R2, RZ, 0x5, R0 ;  /* 0x00000005ff027819 */ /* 0x004fe20000011600 */
[----:B------:R-:W-:Y:S01]  /*1650*/  UIADD3 UR12, UPT, UPT, UR8, 0x8010, URZ ;  /* 0x00008010080c7890 */ /* 0x000fe2000fffe0ff */
[----:B------:R-:W-:Y:S01]  /*1660*/  ISETP.GE.AND P0, PT, R8, 0x1, PT ;  /* 0x000000010800780c */ /* 0x000fe20003f06270 */
[----:B------:R-:W-:Y:S01]  /*1670*/  USHF.L.U32 UR15, UR7, 0x6, URZ ;  /* 0x00000006070f7899 */ /* 0x000fe200080006ff */
[----:B------:R-:W-:Y:S01]  /*1680*/  R2UR UR22, R2 ;  /* 0x00000000021672ca */ /* 0x000fe200000e0000 */
[----:B------:R-:W-:Y:S01]  /*1690*/  VOTEU.ALL UP0, P3 ;  /* 0x0000000000ff7886 */ /* 0x000fe20001800000 */
[----:B------:R-:W-:Y:S01]  /*16a0*/  UMOV UR4, 0x1 ;  /* 0x0000000100047882 */ /* 0x000fe20000000000 */
[----:B------:R-:W-:Y:S01]  /*16b0*/  VOTEU.ALL UP1, P3 ;  /* 0x0000000000ff7886 */ /* 0x000fe20001820000 */
[----:B------:R-:W-:Y:S01]  /*16c0*/  USHF.L.U32 UR19, UR9, 0x6, URZ ;  /* 0x0000000609137899 */ /* 0x000fe200080006ff */
[----:B------:R-:W-:Y:S01]  /*16d0*/  BSSY.RECONVERGENT B4, `(.L_x_54) ;  /* 0x0000018000047945 */ /* 0x000fe20003800200 */
[----:B------:R-:W-:-:S04]  /*16e0*/  @!UP0 UIADD3 UR10, UPT, UPT, -UR4, 0x100000, URZ ;  /* 0x00100000040a8890 */ /* 0x000fc8000fffe1ff */
[----:B------:R-:W-:Y:S02]  /*16f0*/  @!UP0 USHF.L.U32 UR11, UR10, 0xb, URZ ;  /* 0x0000000b0a0b8899 */ /* 0x000fe400080006ff */
[----:B------:R-:W-:Y:S02]  /*1700*/  @!UP0 USHF.L.U32 UR10, UR10, 0x1, URZ ;  /* 0x000000010a0a8899 */ /* 0x000fe400080006ff */
[----:B------:R-:W-:-:S04]  /*1710*/  @!UP0 UIADD3 UR4, UPT, UPT, -UR4, 0x100000, URZ ;  /* 0x0010000004048890 */ /* 0x000fc8000fffe1ff */
[----:B------:R-:W-:Y:S02]  /*1720*/  @!UP0 USHF.L.U32 UR5, UR4, 0xb, URZ ;  /* 0x0000000b04058899 */ /* 0x000fe400080006ff */
[----:B------:R-:W-:Y:S01]  /*1730*/  @!UP0 USHF.L.U32 UR4, UR4, 0x1, URZ ;  /* 0x0000000104048899 */ /* 0x000fe200080006ff */
[----:B------:R-:W-:Y:S01]  /*1740*/  VOTEU.ALL UP0, P3 ;  /* 0x0000000000ff7886 */ /* 0x000fe20001800000 */
[----:B------:R-:W2:Y:S04]  /*1750*/  FENCE.VIEW.ASYNC.S ;  /* 0x00000000000073c6 */ /* 0x000ea80000000000 */
[----:B--2---:R2:W3:Y:S06]  /*1760*/  @!UP0 SYNCS.EXCH.64 URZ, [UR8+0x8000], UR10 ;  /* 0x0080000a08ff85b2 */ /* 0x0044ec0008000100 */
[----:B------:R2:W3:Y:S02]  /*1770*/  @!UP1 SYNCS.EXCH.64 URZ, [UR8+0x8010], UR4 ;  /* 0x0080100408ff95b2 */ /* 0x0004e40008000100 */
[----:B---3--:R-:W-:Y:S06]  /*1780*/  BAR.SYNC.DEFER_BLOCKING 0x0 ;  /* 0x0000000000007b1d */ /* 0x008fec0000010000 */
[----:B------:R-:W-:Y:S05]  /*1790*/  @P3 BRA `(.L_x_55) ;  /* 0x00000000002c3947 */ /* 0x000fea0003800000 */
[----:B--2---:R-:W-:Y:S02]  /*17a0*/  UMOV UR4, 0x1 ;  /* 0x0000000100047882 */ /* 0x004fe40000000000 */
[----:B------:R-:W-:-:S04]  /*17b0*/  UIADD3 UR10, UPT, UPT, -UR4, 0x100000, URZ ;  /* 0x00100000040a7890 */ /* 0x000fc8000fffe1ff */
[----:B------:R-:W-:Y:S02]  /*17c0*/  USHF.L.U32 UR11, UR10, 0xb, URZ ;  /* 0x0000000b0a0b7899 */ /* 0x000fe400080006ff */
[----:B------:R-:W-:Y:S02]  /*17d0*/  USHF.L.U32 UR10, UR10, 0x1, URZ ;  /* 0x000000010a0a7899 */ /* 0x000fe400080006ff */
[----:B------:R-:W-:-:S04]  /*17e0*/  UIADD3 UR4, UPT, UPT, -UR4, 0x100000, URZ ;  /* 0x0010000004047890 */ /* 0x000fc8000fffe1ff */
[----:B------:R-:W-:Y:S02]  /*17f0*/  USHF.L.U32 UR5, UR4, 0xb, URZ ;  /* 0x0000000b04057899 */ /* 0x000fe400080006ff */
[----:B------:R-:W-:Y:S01]  /*1800*/  USHF.L.U32 UR4, UR4, 0x1, URZ ;  /* 0x0000000104047899 */ /* 0x000fe200080006ff */
[----:B------:R-:W2:Y:S03]  /*1810*/  FENCE.VIEW.ASYNC.S ;  /* 0x00000000000073c6 */ /* 0x000ea60000000000 */
[----:B--2---:R3:W2:Y:S08]  /*1820*/  SYNCS.EXCH.64 URZ, [UR8+0x8008], UR10 ;  /* 0x0080080a08ff75b2 */ /* 0x0046b00008000100 */
[----:B------:R3:W4:Y:S02]  /*1830*/  SYNCS.EXCH.64 URZ, [UR8+0x8018], UR4 ;  /* 0x0080180408ff75b2 */ /* 0x0007240008000100 */
[----:B---3--:R-:W-:Y:S01]  /*1840*/  NOP ;  /* 0x0000000000007918 */ /* 0x008fe20000000000 */
.L_x_55:
[----:B--2---:R-:W-:Y:S05]  /*1850*/  BSYNC.RECONVERGENT B4 ;  /* 0x0000000000047941 */ /* 0x004fea0003800200 */
.L_x_54:
[----:B------:R-:W-:Y:S05]  /*1860*/  @!P0 BRA `(.L_x_56) ;  /* 0x0000000800708947 */ /* 0x000fea0003800000 */
[----:B----4-:R-:W-:Y:S01]  /*1870*/  BAR.SYNC.DEFER_BLOCKING 0x0 ;  /* 0x0000000000007b1d */ /* 0x010fe20000010000 */
[----:B------:R-:W-:Y:S01]  /*1880*/  @!P3 IMAD.MOV.U32 R2, RZ, RZ, 0x4000 ;  /* 0x00004000ff02b424 */ /* 0x000fe200078e00ff */
[----:B------:R-:W-:Y:S02]  /*1890*/  ELECT P1, URZ, PT ;  /* 0x0000000000ff782f */ /* 0x000fe40003820000 */
[----:B------:R-:W-:Y:S02]  /*18a0*/  ELECT P0, URZ, PT ;  /* 0x0000000000ff782f */ /* 0x000fe40003800000 */
[C---:B------:R-:W-:Y:S01]  /*18b0*/  ISETP.LT.U32.AND P1, PT, R36.reuse, 0x20, P1 ;  /* 0x000000202400780c */ /* 0x040fe20000f21070 */
[----:B------:R-:W-:Y:S01]  /*18c0*/  UMOV UR11, UR15 ;  /* 0x0000000f000b7c82 */ /* 0x000fe20008000000 */
[----:B------:R-:W-:Y:S01]  /*18d0*/  ISETP.LT.U32.AND P0, PT, R36, 0x20, P0 ;  /* 0x000000202400780c */ /* 0x000fe20000701070 */
[----:B------:R-:W-:-:S10]  /*18e0*/  UIADD3 UR16, UPT, UPT, UR8, 0x4000, URZ ;  /* 0x0000400008107890 */ /* 0x000fd4000fffe0ff */
[----:B------:R-:W-:Y:S01]  /*18f0*/  VOTEU.ANY UP0, P1 ;  /* 0x0000000000ff7886 */ /* 0x000fe20000800100 */
[----:B------:R-:W-:Y:S01]  /*1900*/  VOTEU.ANY UP2, P1 ;  /* 0x0000000000ff7886 */ /* 0x000fe20000840100 */
[----:B------:R-:W-:Y:S01]  /*1910*/  VOTEU.ANY UP1, P0 ;  /* 0x0000000000ff7886 */ /* 0x000fe20000020100 */
[----:B------:R-:W-:Y:S01]  /*1920*/  VOTEU.ANY UP3, P0 ;  /* 0x0000000000ff7886 */ /* 0x000fe20000060100 */
[----:B------:R2:W-:Y:S01]  /*1930*/  @!P3 SYNCS.ARRIVE.TRANS64 RZ, [UR8+0x8000], R2 ;  /* 0x00800002ffffb9a7 */ /* 0x0005e20008000008 */
[----:B------:R3:W-:Y:S06]  /*1940*/  MEMBAR.ALL.CTA ;  /* 0x0000000000007992 */ /* 0x0007ec0000008000 */
[----:B---3--:R-:W3:Y:S01]  /*1950*/  FENCE.VIEW.ASYNC.S ;  /* 0x00000000000073c6 */ /* 0x008ee20000000000 */
[----:B------:R-:W-:Y:S01]  /*1960*/  @UP0 UIADD3 UR9, UPT, UPT, UR8, 0x8000, URZ ;  /* 0x0000800008090890 */ /* 0x000fe2000fffe0ff */
[----:B------:R-:W-:Y:S01]  /*1970*/  @UP0 UMOV UR10, URZ ;  /* 0x000000ff000a0c82 */ /* 0x000fe20008000000 */
[----:B------:R-:W-:Y:S01]  /*1980*/  @UP1 UIADD3 UR17, UPT, UPT, UR8, 0x8000, URZ ;  /* 0x0000800008111890 */ /* 0x000fe2000fffe0ff */
[----:B------:R-:W-:Y:S01]  /*1990*/  @UP1 UMOV UR18, URZ ;  /* 0x000000ff00121c82 */ /* 0x000fe20008000000 */
[----:B------:R-:W-:Y:S01]  /*19a0*/  UISETP.NE.U32.AND UP0, UPT, UR22, URZ, UPT ;  /* 0x000000ff1600728c */ /* 0x000fe2000bf05070 */
[----:B---3--:R-:W-:Y:S06]  /*19b0*/  BAR.SYNC.DEFER_BLOCKING 0x0 ;  /* 0x0000000000007b1d */ /* 0x008fec0000010000 */
[----:B------:R2:W-:Y:S02]  /*19c0*/  @UP2 UTMALDG.2D [UR8], [UR24] ;  /* 0x00000008180025b4 */ /* 0x0005e40008008000 */
[----:B------:R-:W-:Y:S06]  /*19d0*/  BAR.SYNC.DEFER_BLOCKING 0x0 ;  /* 0x0000000000007b1d */ /* 0x000fec0000010000 */
[----:B------:R2:W-:Y:S02]  /*19e0*/  @UP3 UTMALDG.2D [UR16], [UR26] ;  /* 0x000000101a0035b4 */ /* 0x0005e40008008000 */
[----:B------:R-:W-:Y:S06]  /*19f0*/  BAR.SYNC.DEFER_BLOCKING 0x0 ;  /* 0x0000000000007b1d */ /* 0x000fec0000010000 */
[----:B------:R-:W3:Y:S02]  /*1a00*/  SYNCS.PHASECHK.TRANS64.TRYWAIT P0, [UR8+0x8000], RZ ;  /* 0x008000ffff0075a7 */ /* 0x000ee40008001108 */
[----:B--23--:R-:W-:Y:S05]  /*1a10*/  @!P0 BRA `(.L_x_57) ;  /* 0x0000000c009c8947 */ /* 0x00cfea0003800000 */
.L_x_71:
[----:B------:R-:W-:Y:S05]  /*1a20*/  BRA.U UP0, `(.L_x_58) ;  /* 0x0000000100747547 */ /* 0x000fea000b800000 */
[----:B------:R-:W-:Y:S02]  /*1a30*/  USHF.R.U32.HI UR6, URZ, 0x4, UR8 ;  /* 0x00000004ff067899 */ /* 0x000fe40008011608 */
[----:B------:R-:W-:Y:S02]  /*1a40*/  USHF.R.U32.HI UR10, URZ, 0x4, UR16 ;  /* 0x00000004ff0a7899 */ /* 0x000fe40008011610 */
[----:B------:R-:W-:Y:S02]  /*1a50*/  USGXT.U32 UR6, UR6, 0xe ;  /* 0x0000000e0606789a */ /* 0x000fe40008000000 */
[----:B------:R-:W-:Y:S02]  /*1a60*/  USGXT.U32 UR10, UR10, 0xe ;  /* 0x0000000e0a0a789a */ /* 0x000fe40008000000 */
[----:B------:R-:W-:Y:S02]  /*1a70*/  UIADD3 UR32, UP0, UPT, UR6, 0x2, URZ ;  /* 0x0000000206207890 */ /* 0x000fe4000ff1e0ff */
[----:B------:R-:W-:Y:S01]  /*1a80*/  UIADD3 UR34, UP1, UPT, UR10, 0x2, URZ ;  /* 0x000000020a227890 */ /* 0x000fe2000ff3e0ff */
[----:B------:R-:W-:Y:S01]  /*1a90*/  UMOV UR4, URZ ;  /* 0x000000ff00047c82 */ /* 0x000fe20008000000 */
[----:B------:R-:W-:Y:S01]  /*1aa0*/  UMOV UR5, URZ ;  /* 0x000000ff00057c82 */ /* 0x000fe20008000000 */
[----:B------:R-:W-:-:S02]  /*1ab0*/  UIADD3.X UR33, UPT, UPT, UR4, 0x40004040, URZ, UP0, !UPT ;  /* 0x4000404004217890 */ /* 0x000fc400087fe4ff */
[----:B------:R-:W-:Y:S02]  /*1ac0*/  UIADD3.X UR35, UPT, UPT, UR5, 0x40004040, URZ, UP1, !UPT ;  /* 0x4000404005237890 */ /* 0x000fe40008ffe4ff */
[----:B------:R-:W-:Y:S02]  /*1ad0*/  UIADD3.64 UR4, UPT, UPT, UR32, 0x2, URZ ;  /* 0x0000000220047897 */ /* 0x000fe4000fffe0ff */
[----:B------:R-:W-:Y:S02]  /*1ae0*/  UIADD3.64 UR16, UPT, UPT, UR34, 0x2, URZ ;  /* 0x0000000222107897 */ /* 0x000fe4000fffe0ff */
[----:B------:R-:W-:Y:S02]  /*1af0*/  UIADD3.64 UR28, UPT, UPT, UR32, 0x4, URZ ;  /* 0x00000004201c7897 */ /* 0x000fe4000fffe0ff */
[----:B------:R-:W-:Y:S01]  /*1b00*/  UIADD3.64 UR30, UPT, UPT, UR34, 0x4, URZ ;  /* 0x00000004221e7897 */ /* 0x000fe2000fffe0ff */
[----:B------:R-:W-:Y:S01]  /*1b10*/  UMOV UR36, 0x0 ;  /* 0x0000000000247882 */ /* 0x000fe20000000000 */
[----:B------:R-:W-:Y:S01]  /*1b20*/  UMOV UR37, 0x4100010 ;  /* 0x0410001000257882 */ /* 0x000fe20000000000 */
[----:B------:R-:W-:Y:S01]  /*1b30*/  UMOV UR7, 0x40004040 ;  /* 0x4000404000077882 */ /* 0x000fe20000000000 */
[----:B------:R-:W-:Y:S01]  /*1b40*/  UMOV UR11, 0x40004040 ;  /* 0x40004040000b7882 */ /* 0x000fe20000000000 */
[----:B------:R-:W-:Y:S01]  /*1b50*/  UMOV UR38, 0x0 ;  /* 0x0000000000267882 */ /* 0x000fe20000000000 */
[----:B------:R-:W-:Y:S01]  /*1b60*/  UMOV UR39, 0x4100010 ;  /* 0x0410001000277882 */ /* 0x000fe20000000000 */
[----:B------:R-:W-:Y:S01]  /*1b70*/  UMOV UR40, 0x0 ;  /* 0x0000000000287882 */ /* 0x000fe20000000000 */
[----:B------:R-:W-:Y:S01]  /*1b80*/  UMOV UR41, 0x4100010 ;  /* 0x0410001000297882 */ /* 0x000fe20000000000 */
[----:B------:R2:W-:Y:S01]  /*1b90*/  UTCQMMA gdesc[UR6], gdesc[UR10], tmem[UR23], tmem[UR36], idesc[UR37], !UPT ;  /* 0x00ff240a060075ea */ /* 0x0005e2000f800317 */
[----:B------:R-:W-:Y:S01]  /*1ba0*/  UMOV UR42, 0x0 ;  /* 0x00000000002a7882 */ /* 0x000fe20000000000 */
[----:B------:R-:W-:Y:S01]  /*1bb0*/  UMOV UR43, 0x4100010 ;  /* 0x04100010002b7882 */ /* 0x000fe20000000000 */
[----:B------:R2:W-:Y:S01]  /*1bc0*/  UTCQMMA gdesc[UR32], gdesc[UR34], tmem[UR23], tmem[UR38], idesc[UR39], UPT ;  /* 0x00ff2622200075ea */ /* 0x0005e2000b800317 */
[----:B------:R2:W-:Y:S01]  /*1bd0*/  UTCQMMA gdesc[UR4], gdesc[UR16], tmem[UR23], tmem[UR40], idesc[UR41], UPT ;  /* 0x00ff2810040075ea */ /* 0x0005e2000b800317 */
[----:B------:R2:W-:Y:S01]  /*1be0*/  UTCQMMA gdesc[UR28], gdesc[UR30], tmem[UR23], tmem[UR42], idesc[UR43], UPT ;  /* 0x00ff2a1e1c0075ea */ /* 0x0005e2000b800317 */
[----:B------:R-:W-:Y:S01]  /*1bf0*/  NOP ;  /* 0x0000000000007918 */ /* 0x000fe20000000000 */
.L_x_58:
[----:B------:R-:W-:Y:S01]  /*1c00*/  ELECT P0, URZ, PT ;  /* 0x0000000000ff782f */ /* 0x000fe20003800000 */
[----:B--2---:R-:W-:Y:S01]  /*1c10*/  UMOV UR4, UR12 ;  /* 0x0000000c00047c82 */ /* 0x004fe20008000000 */
[----:B------:R-:W-:Y:S02]  /*1c20*/  UMOV UR5, URZ ;  /* 0x000000ff00057c82 */ /* 0x000fe40008000000 */
[----:B------:R-:W-:-:S13]  /*1c30*/  ISETP.LT.U32.AND P0, PT, R36, 0x20, P0 ;  /* 0x000000202400780c */ /* 0x000fda0000701070 */
[----:B------:R-:W-:Y:S01]  /*1c40*/  VOTEU.ANY UP0, P0 ;  /* 0x0000000000ff7886 */ /* 0x000fe20000000100 */
[----:B------:R-:W-:Y:S01]  /*1c50*/  VOTEU.ANY UP1, P0 ;  /* 0x0000000000ff7886 */ /* 0x000fe20000020100 */
[----:B------:R-:W-:-:S03]  /*1c60*/  ISETP.GE.U32.AND P0, PT, R8, 0x81, PT ;  /* 0x000000810800780c */ /* 0x000fc60003f06070 */
[----:B------:R-:W-:Y:S02]  /*1c70*/  @UP0 UMOV UR4, UR4 ;  /* 0x0000000400040c82 */ /* 0x000fe40008000000 */
[----:B------:R2:W-:Y:S01]  /*1c80*/  @UP1 UTCBAR [UR4], URZ ;  /* 0x000000ff040013e9 */ /* 0x0005e200080000ff */
[----:B------:R-:W-:Y:S06]  /*1c90*/  BAR.SYNC.DEFER_BLOCKING 0x0 ;  /* 0x0000000000007b1d */ /* 0x000fec0000010000 */
[----:B------:R-:W3:Y:S02]  /*1ca0*/  SYNCS.PHASECHK.TRANS64.TRYWAIT P1, [UR8+0x8010], RZ ;  /* 0x008010ffff0075a7 */ /* 0x000ee40008021108 */
[----:B--23--:R-:W-:Y:S05]  /*1cb0*/  @!P1 BRA `(.L_x_59) ;  /* 0x0000000c00009947 */ /* 0x00cfea0003800000 */
.L_x_72:
[----:B------:R-:W-:Y:S01]  /*1cc0*/  UMOV UR4, URZ ;  /* 0x000000ff00047c82 */ /* 0x000fe20008000000 */
[----:B------:R-:W-:Y:S05]  /*1cd0*/  @!P0 BRA `(.L_x_56) ;  /* 0x0000000400548947 */ /* 0x000fea0003800000 */
[----:B------:R-:W2:Y:S01]  /*1ce0*/  LDCU UR29, c[0x0][0x3a0] ;  /* 0x00007400ff1d77ac */ /* 0x000ea20008000800 */
[----:B------:R-:W-:Y:S01]  /*1cf0*/  UMOV UR9, 0x1 ;  /* 0x0000000100097882 */ /* 0x000fe20000000000 */
[----:B------:R-:W-:-:S05]  /*1d00*/  UMOV UR14, 0x80 ;  /* 0x00000080000e7882 */ /* 0x000fca0000000000 */
.L_x_63:
[----:B------:R-:W-:Y:S01]  /*1d10*/  BAR.SYNC.DEFER_BLOCKING 0x0 ;  /* 0x0000000000007b1d */ /* 0x000fe20000010000 */
[----:B------:R-:W-:Y:S01]  /*1d20*/  ULEA UR28, UR9, UR8, 0x3 ;  /* 0x00000008091c7291 */ /* 0x000fe2000f8e18ff */
[----:B------:R-:W-:Y:S01]  /*1d30*/  @!P3 IMAD.MOV.U32 R2, RZ, RZ, 0x4000 ;  /* 0x00004000ff02b424 */ /* 0x000fe200078e00ff */
[----:B------:R-:W-:Y:S01]  /*1d40*/  ELECT P1, URZ, PT ;  /* 0x0000000000ff782f */ /* 0x000fe20003820000 */
[----:B------:R-:W-:-:S03]  /*1d50*/  ULEA UR12, UR9, UR8, 0xd ;  /* 0x00000008090c7291 */ /* 0x000fc6000f8e68ff */
[----:B------:R-:W-:Y:S02]  /*1d60*/  ISETP.LT.U32.AND P1, PT, R36, 0x20, P1 ;  /* 0x000000202400780c */ /* 0x000fe40000f21070 */
[----:B------:R-:W-:Y:S01]  /*1d70*/  ELECT P0, URZ, PT ;  /* 0x0000000000ff782f */ /* 0x000fe20003800000 */
[----:B------:R-:W-:-:S03]  /*1d80*/  UIADD3 UR16, UPT, UPT, UR12, 0x4000, URZ ;  /* 0x000040000c107890 */ /* 0x000fc6000fffe0ff */
[----:B------:R-:W-:Y:S01]  /*1d90*/  ISETP.LT.U32.AND P0, PT, R36, 0x20, P0 ;  /* 0x000000202400780c */ /* 0x000fe20000701070 */
[----:B------:R-:W-:Y:S01]  /*1da0*/  UMOV UR18, UR14 ;  /* 0x0000000e00127c82 */ /* 0x000fe20008000000 */
[----:B------:R-:W-:-:S05]  /*1db0*/  USHF.L.U32 UR5, UR4, 0x1f, URZ ;  /* 0x0000001f04057899 */ /* 0x000fca00080006ff */
[----:B------:R-:W-:Y:S01]  /*1dc0*/  VOTEU.ANY UP0, P1 ;  /* 0x0000000000ff7886 */ /* 0x000fe20000800100 */
[----:B------:R3:W-:Y:S01]  /*1dd0*/  @!P3 SYNCS.ARRIVE.TRANS64 RZ, [UR28+0x8000], R2 ;  /* 0x00800002ffffb9a7 */ /* 0x0007e2000800001c */
[----:B------:R4:W-:Y:S06]  /*1de0*/  MEMBAR.ALL.CTA ;  /* 0x0000000000007992 */ /* 0x0009ec0000008000 */
[----:B----4-:R-:W4:Y:S01]  /*1df0*/  FENCE.VIEW.ASYNC.S ;  /* 0x00000000000073c6 */ /* 0x010f220000000000 */
[----:B------:R-:W-:Y:S01]  /*1e00*/  @UP0 UIADD3 UR13, UPT, UPT, UR28, 0x8000, URZ ;  /* 0x000080001c0d0890 */ /* 0x000fe2000fffe0ff */
[----:B----4-:R-:W-:Y:S01]  /*1e10*/  VOTEU.ANY UP0, P1 ;  /* 0x0000000000ff7886 */ /* 0x010fe20000800100 */
[----:B------:R-:W-:Y:S01]  /*1e20*/  VOTEU.ANY UP1, P0 ;  /* 0x0000000000ff7886 */ /* 0x000fe20000020100 */
[----:B---3--:R-:W-:-:S04]  /*1e30*/  IMAD.U32 R2, RZ, RZ, UR5 ;  /* 0x00000005ff027e24 */ /* 0x008fc8000f8e00ff */
[----:B------:R-:W-:Y:S01]  /*1e40*/  @UP1 UIADD3 UR17, UPT, UPT, UR28, 0x8000, URZ ;  /* 0x000080001c111890 */ /* 0x000fe2000fffe0ff */
[----:B------:R-:W-:Y:S01]  /*1e50*/  VOTEU.ANY UP1, P0 ;  /* 0x0000000000ff7886 */ /* 0x000fe20000020100 */
[----:B------:R-:W-:Y:S06]  /*1e60*/  BAR.SYNC.DEFER_BLOCKING 0x0 ;  /* 0x0000000000007b1d */ /* 0x000fec0000010000 */
[----:B------:R3:W-:Y:S01]  /*1e70*/  @UP0 UTMALDG.2D [UR12], [UR24] ;  /* 0x0000000c180005b4 */ /* 0x0007e20008008000 */
[----:B------:R-:W-:Y:S01]  /*1e80*/  UISETP.NE.U32.AND UP0, UPT, UR22, URZ, UPT ;  /* 0x000000ff1600728c */ /* 0x000fe2000bf05070 */
[----:B------:R-:W-:Y:S06]  /*1e90*/  BAR.SYNC.DEFER_BLOCKING 0x0 ;  /* 0x0000000000007b1d */ /* 0x000fec0000010000 */
[----:B------:R3:W-:Y:S02]  /*1ea0*/  @UP1 UTMALDG.2D [UR16], [UR26] ;  /* 0x000000101a0015b4 */ /* 0x0007e40008008000 */
[----:B------:R-:W-:Y:S06]  /*1eb0*/  BAR.SYNC.DEFER_BLOCKING 0x0 ;  /* 0x0000000000007b1d */ /* 0x000fec0000010000 */
[----:B------:R-:W4:Y:S02]  /*1ec0*/  SYNCS.PHASECHK.TRANS64.TRYWAIT P0, [UR28+0x8000], R2 ;  /* 0x00800002ff0075a7 */ /* 0x000f24000800111c */
[----:B---34-:R-:W-:Y:S05]  /*1ed0*/  @!P0 BRA `(.L_x_60) ;  /* 0x0000000800848947 */ /* 0x018fea0003800000 */
.L_x_73:
        /* <DEDUP_REMOVED lines=11> */
[----:B------:R-:W-:Y:S02]  /*1f90*/  UIADD3 UR6, UP0, UPT, UR16, 0x2, URZ ;  /* 0x0000000210067890 */ /* 0x000fe4000ff1e0ff */
[----:B------:R-:W-:Y:S02]  /*1fa0*/  UIADD3 UR32, UP1, UPT, UR30, 0x2, URZ ;  /* 0x000000021e207890 */ /* 0x000fe4000ff3e0ff */
[----:B------:R-:W-:Y:S02]  /*1fb0*/  UIADD3 UR34, UP2, UPT, UR16, 0x4, URZ ;  /* 0x0000000410227890 */ /* 0x000fe4000ff5e0ff */
[----:B------:R-:W-:Y:S02]  /*1fc0*/  UIADD3 UR36, UP3, UPT, UR30, 0x4, URZ ;  /* 0x000000041e247890 */ /* 0x000fe4000ff7e0ff */
[----:B------:R-:W-:-:S02]  /*1fd0*/  UIADD3.X UR7, UPT, UPT, UR17, URZ, URZ, UP0, !UPT ;  /* 0x000000ff11077290 */ /* 0x000fc400087fe4ff */
[----:B------:R-:W-:Y:S02]  /*1fe0*/  UIADD3.X UR33, UPT, UPT, UR31, URZ, URZ, UP1, !UPT ;  /* 0x000000ff1f217290 */ /* 0x000fe40008ffe4ff */
[----:B------:R-:W-:Y:S02]  /*1ff0*/  UIADD3.X UR35, UPT, UPT, UR17, URZ, URZ, UP2, !UPT ;  /* 0x000000ff11237290 */ /* 0x000fe400097fe4ff */
[----:B------:R-:W-:Y:S01]  /*2000*/  UIADD3.X UR37, UPT, UPT, UR31, URZ, URZ, UP3, !UPT ;  /* 0x000000ff1f257290 */ /* 0x000fe20009ffe4ff */
        /* <DEDUP_REMOVED lines=8> */
[----:B------:R3:W-:Y:S01]  /*2090*/  UTCQMMA gdesc[UR10], gdesc[UR12], tmem[UR23], tmem[UR38], idesc[UR39], UPT ;  /* 0x00ff260c0a0075ea */ /* 0x0007e2000b800317 */
[----:B------:R-:W-:Y:S01]  /*20a0*/  UMOV UR44, 0x0 ;  /* 0x00000000002c7882 */ /* 0x000fe20000000000 */
[----:B------:R-:W-:Y:S01]  /*20b0*/  UMOV UR45, 0x4100010 ;  /* 0x04100010002d7882 */ /* 0x000fe20000000000 */
[----:B------:R3:W-:Y:S01]  /*20c0*/  UTCQMMA gdesc[UR16], gdesc[UR30], tmem[UR23], tmem[UR40], idesc[UR41], UPT ;  /* 0x00ff281e100075ea */ /* 0x0007e2000b800317 */
[----:B------:R3:W-:Y:S01]  /*20d0*/  UTCQMMA gdesc[UR6], gdesc[UR32], tmem[UR23], tmem[UR42], idesc[UR43], UPT ;  /* 0x00ff2a20060075ea */ /* 0x0007e2000b800317 */
[----:B------:R3:W-:Y:S01]  /*20e0*/  UTCQMMA gdesc[UR34], gdesc[UR36], tmem[UR23], tmem[UR44], idesc[UR45], UPT ;  /* 0x00ff2c24220075ea */ /* 0x0007e2000b800317 */
[----:B------:R-:W-:Y:S01]  /*20f0*/  NOP ;  /* 0x0000000000007918 */ /* 0x000fe20000000000 */
.L_x_61:
[----:B------:R-:W-:Y:S01]  /*2100*/  ELECT P0, URZ, PT ;  /* 0x0000000000ff782f */ /* 0x000fe20003800000 */
[----:B---3--:R-:W-:-:S03]  /*2110*/  UIADD3 UR6, UPT, UPT, UR28, 0x8010, URZ ;  /* 0x000080101c067890 */ /* 0x008fc6000fffe0ff */
[----:B------:R-:W-:Y:S01]  /*2120*/  ISETP.LT.U32.AND P0, PT, R36, 0x20, P0 ;  /* 0x000000202400780c */ /* 0x000fe20000701070 */
[----:B------:R-:W-:-:S12]  /*2130*/  UMOV UR7, URZ ;  /* 0x000000ff00077c82 */ /* 0x000fd80008000000 */
[----:B------:R-:W-:Y:S01]  /*2140*/  VOTEU.ANY UP0, P0 ;  /* 0x0000000000ff7886 */ /* 0x000fe20000000100 */
[----:B------:R-:W-:-:S04]  /*2150*/  VOTEU.ANY UP1, P0 ;  /* 0x0000000000ff7886 */ /* 0x000fc80000020100 */
[----:B------:R-:W-:Y:S02]  /*2160*/  @UP0 UMOV UR6, UR6 ;  /* 0x0000000600060c82 */ /* 0x000fe40008000000 */
[----:B------:R3:W-:Y:S01]  /*2170*/  @UP1 UTCBAR [UR6], URZ ;  /* 0x000000ff060013e9 */ /* 0x0007e200080000ff */
[----:B------:R-:W-:Y:S06]  /*2180*/  BAR.SYNC.DEFER_BLOCKING 0x0 ;  /* 0x0000000000007b1d */ /* 0x000fec0000010000 */
[----:B------:R-:W4:Y:S02]  /*2190*/  SYNCS.PHASECHK.TRANS64.TRYWAIT P0, [UR28+0x8010], R2 ;  /* 0x00801002ff0075a7 */ /* 0x000f24000800111c */
[----:B---34-:R-:W-:Y:S05]  /*21a0*/  @!P0 BRA `(.L_x_62) ;  /* 0x0000000400dc8947 */ /* 0x018fea0003800000 */
.L_x_74:
[----:B------:R-:W-:Y:S02]  /*21b0*/  UIADD3 UR9, UPT, UPT, UR9, 0x1, URZ ;  /* 0x0000000109097890 */ /* 0x000fe4000fffe0ff */
[----:B------:R-:W-:Y:S02]  /*21c0*/  UIADD3 UR14, UPT, UPT, UR14, 0x80, URZ ;  /* 0x000000800e0e7890 */ /* 0x000fe4000fffe0ff */
[----:B------:R-:W-:-:S04]  /*21d0*/  UISETP.NE.U32.AND UP0, UPT, UR9, 0x2, UPT ;  /* 0x000000020900788c */ /* 0x000fc8000bf05070 */
[----:B------:R-:W-:Y:S02]  /*21e0*/  USEL UR5, URZ, 0x1, UP0 ;  /* 0x00000001ff057887 */ /* 0x000fe40008000000 */
[----:B------:R-:W-:Y:S02]  /*21f0*/  USEL UR9, UR9, URZ, UP0 ;  /* 0x000000ff09097287 */ /* 0x000fe40008000000 */
[----:B--2---:R-:W-:Y:S02]  /*2200*/  UISETP.GE.AND UP0, UPT, UR14, UR29, UPT ;  /* 0x0000001d0e00728c */ /* 0x004fe4000bf06270 */
[----:B------:R-:W-:-:S07]  /*2210*/  ULOP3.LUT UR4, UR4, UR5, URZ, 0x3c, !UPT ;  /* 0x0000000504047292 */ /* 0x000fce000f8e3cff */
[----:B------:R-:W-:Y:S05]  /*2220*/  BRA.U !UP0, `(.L_x_63) ;  /* 0xfffffff908b87547 */ /* 0x000fea000b83ffff */
.L_x_56:
[----:B----4-:R-:W-:Y:S01]  /*2230*/  BAR.SYNC.DEFER_BLOCKING 0x0 ;  /* 0x0000000000007b1d */ /* 0x010fe20000010000 */
[----:B------:R-:W-:-:S05]  /*2240*/  IMAD.SHL.U32 R2, R0, 0x20, RZ ;  /* 0x0000002000027824 */ /* 0x000fca00078e00ff */
[----:B------:R-:W-:Y:S04]  /*2250*/  BSSY.RECONVERGENT B4, `(.L_x_64) ;  /* 0x0000004000047945 */ /* 0x000fe80003800200 */
[----:B------:R-:W-:Y:S05]  /*2260*/  @P3 BRA `(.L_x_65) ;  /* 0x0000000000083947 */ /* 0x000fea0003800000 */
[----:B------:R-:W2:Y:S02]  /*2270*/  SYNCS.CCTL.IV [UR8+0x8000] ;  /* 0x00800000ff0079b1 */ /* 0x000ea40008000008 */
[----:B--2---:R-:W2:Y:S02]  /*2280*/  SYNCS.CCTL.IV [UR8+0x8010] ;  /* 0x00801000ff0079b1 */ /* 0x004ea40008000008 */
.L_x_65:
[----:B------:R-:W-:Y:S05]  /*2290*/  BSYNC.RECONVERGENT B4 ;  /* 0x0000000000047941 */ /* 0x000fea0003800200 */
.L_x_64:
[----:B--2---:R-:W-:Y:S06]  /*22a0*/  BAR.SYNC.DEFER_BLOCKING 0x0 ;  /* 0x0000000000007b1d */ /* 0x004fec0000010000 */
[----:B------:R-:W-:Y:S04]  /*22b0*/  BSSY.RECONVERGENT B4, `(.L_x_66) ;  /* 0x0000004000047945 */ /* 0x000fe80003800200 */
[----:B------:R-:W-:Y:S05]  /*22c0*/  @P3 BRA `(.L_x_67) ;  /* 0x0000000000083947 */ /* 0x000fea0003800000 */
[----:B------:R-:W2:Y:S02]  /*22d0*/  SYNCS.CCTL.IV [UR8+0x8008] ;  /* 0x00800800ff0079b1 */ /* 0x000ea40008000008 */
[----:B--2---:R-:W2:Y:S02]  /*22e0*/  SYNCS.CCTL.IV [UR8+0x8018] ;  /* 0x00801800ff0079b1 */ /* 0x004ea40008000008 */
.L_x_67:
[----:B------:R-:W-:Y:S05]  /*22f0*/  BSYNC.RECONVERGENT B4 ;  /* 0x0000000000047941 */ /* 0x000fea0003800200 */
.L_x_66:
[----:B------:R-:W-:Y:S01]  /*2300*/  USHF.L.U32 UR22, UR22, 0x15, URZ ;  /* 0x0000001516167899 */ /* 0x000fe200080006ff */
[----:B------:R-:W-:Y:S01]  /*2310*/  IMAD.SHL.U32 R3, R0, 0x8, RZ ;  /* 0x0000000800037824 */ /* 0x000fe200078e00ff */
[----:B------:R-:W-:Y:S01]  /*2320*/  LOP3.LUT R2, R2, 0xc00, RZ, 0xc0, !PT ;  /* 0x00000c0002027812 */ /* 0x000fe200078ec0ff */
[C---:B------:R-:W-:Y:S01]  /*2330*/  IMAD.SHL.U32 R4, R0.reuse, 0x2, RZ ;  /* 0x0000000200047824 */ /* 0x040fe200078e00ff */
[----:B------:R-:W-:Y:S01]  /*2340*/  ULOP3.LUT UR22, UR22, 0x600000, URZ, 0xc0, !UPT ;  /* 0x0060000016167892 */ /* 0x000fe2000f8ec0ff */
[----:B------:R-:W-:Y:S01]  /*2350*/  IMAD.SHL.U32 R0, R0, 0x40, RZ ;  /* 0x0000004000007824 */ /* 0x000fe200078e00ff */
[----:B------:R-:W-:Y:S02]  /*2360*/  LOP3.LUT R3, R2, 0x30, R3, 0xf8, !PT ;  /* 0x0000003002037812 */ /* 0x000fe400078ef803 */
[----:B------:R-:W-:Y:S01]  /*2370*/  ELECT P0, URZ, PT ;  /* 0x0000000000ff782f */ /* 0x000fe20003800000 */
[----:B------:R-:W-:Y:S01]  /*2380*/  UIADD3 UR22, UPT, UPT, UR23, UR22, URZ ;  /* 0x0000001617167290 */ /* 0x000fe2000fffe0ff */
[----:B------:R-:W-:Y:S01]  /*2390*/  LOP3.LUT R3, R3, 0x20, R4, 0x78, !PT ;  /* 0x0000002003037812 */ /* 0x000fe200078e7804 */
[----:B------:R-:W-:Y:S01]  /*23a0*/  UMOV UR9, UR19 ;  /* 0x0000001300097c82 */ /* 0x000fe20008000000 */
[----:B------:R-:W-:Y:S01]  /*23b0*/  ISETP.LT.U32.AND P0, PT, R36, 0x20, P0 ;  /* 0x000000202400780c */ /* 0x000fe20000701070 */
[----:B------:R-:W-:Y:S01]  /*23c0*/  UMOV UR10, UR15 ;  /* 0x0000000f000a7c82 */ /* 0x000fe20008000000 */
[----:B------:R-:W-:-:S04]  /*23d0*/  LOP3.LUT R0, R3, 0x3c0, R0, 0xf8, !PT ;  /* 0x000003c003007812 */ /* 0x000fc800078ef800 */
[----:B-----5:R-:W-:Y:S01]  /*23e0*/  LDTM.16dp32bit_t0_t15.x32 R4, tmem[UR22] ;  /* 0x00000016000479ee */ /* 0x020fe20008a80000 */
[----:B------:R-:W3:Y:S01]  /*23f0*/  LDTM.16dp32bit_t16_t31.x32 R4, tmem[UR22+0x20] ;  /* 0x00002016000479ee */ /* 0x000ee20008aa0000 */
[----:B------:R-:W-:Y:S01]  /*2400*/  LOP3.LUT R2, R0, 0x10, RZ, 0x3c, !PT ;  /* 0x0000001000027812 */ /* 0x000fe200078e3cff */
[----:B------:R-:W-:-:S04]  /*2410*/  NOP ;  /* 0x0000000000007918 */ /* 0x000fc80000000000 */
[----:B---3--:R-:W-:Y:S01]  /*2420*/  VOTEU.ANY UP1, P0 ;  /* 0x0000000000ff7886 */ /* 0x008fe20000020100 */
[----:B------:R-:W-:Y:S01]  /*2430*/  VOTEU.ANY UP0, P0 ;  /* 0x0000000000ff7886 */ /* 0x000fe20000000100 */
[----:B------:R-:W-:Y:S02]  /*2440*/  F2FP.SATFINITE.E4M3.F32.PACK_AB_MERGE_C R6, R7, R6, RZ ;  /* 0x000000060706723e */ /* 0x000fe400048070ff */
[----:B------:R-:W-:Y:S02]  /*2450*/  F2FP.SATFINITE.E4M3.F32.PACK_AB_MERGE_C R10, R11, R10, RZ ;  /* 0x0000000a0b0a723e */ /* 0x000fe400048070ff */
[----:B------:R-:W-:Y:S02]  /*2460*/  F2FP.SATFINITE.E4M3.F32.PACK_AB_MERGE_C R14, R15, R14, RZ ;  /* 0x0000000e0f0e723e */ /* 0x000fe400048070ff */
[----:B------:R-:W-:Y:S02]  /*2470*/  F2FP.SATFINITE.E4M3.F32.PACK_AB_MERGE_C R7, R19, R18, RZ ;  /* 0x000000121307723e */ /* 0x000fe400048070ff */
[----:B------:R-:W-:-:S02]  /*2480*/  F2FP.SATFINITE.E4M3.F32.PACK_AB_MERGE_C R22, R23, R22, RZ ;  /* 0x000000161716723e */ /* 0x000fc400048070ff */
[----:B------:R-:W-:Y:S02]  /*2490*/  F2FP.SATFINITE.E4M3.F32.PACK_AB_MERGE_C R26, R27, R26, RZ ;  /* 0x0000001a1b1a723e */ /* 0x000fe400048070ff */
[----:B------:R-:W-:Y:S02]  /*24a0*/  F2FP.SATFINITE.E4M3.F32.PACK_AB_MERGE_C R30, R31, R30, RZ ;  /* 0x0000001e1f1e723e */ /* 0x000fe400048070ff */
[----:B------:R-:W-:Y:S02]  /*24b0*/  F2FP.SATFINITE.E4M3.F32.PACK_AB_MERGE_C R34, R35, R34, RZ ;  /* 0x000000222322723e */ /* 0x000fe400048070ff */
[----:B------:R-:W-:Y:S02]  /*24c0*/  F2FP.SATFINITE.E4M3.F32.PACK_AB_MERGE_C R4, R5, R4, R6 ;  /* 0x000000040504723e */ /* 0x000fe40004807006 */
[----:B------:R-:W-:Y:S02]  /*24d0*/  F2FP.SATFINITE.E4M3.F32.PACK_AB_MERGE_C R5, R9, R8, R10 ;  /* 0x000000080905723e */ /* 0x000fe4000480700a */
[----:B------:R-:W-:-:S02]  /*24e0*/  F2FP.SATFINITE.E4M3.F32.PACK_AB_MERGE_C R6, R13, R12, R14 ;  /* 0x0000000c0d06723e */ /* 0x000fc4000480700e */
[----:B------:R-:W-:Y:S02]  /*24f0*/  F2FP.SATFINITE.E4M3.F32.PACK_AB_MERGE_C R7, R17, R16, R7 ;  /* 0x000000101107723e */ /* 0x000fe40004807007 */
[----:B------:R-:W-:Y:S02]  /*2500*/  F2FP.SATFINITE.E4M3.F32.PACK_AB_MERGE_C R20, R21, R20, R22 ;  /* 0x000000141514723e */ /* 0x000fe40004807016 */
[----:B------:R-:W-:Y:S01]  /*2510*/  F2FP.SATFINITE.E4M3.F32.PACK_AB_MERGE_C R21, R25, R24, R26 ;  /* 0x000000181915723e */ /* 0x000fe2000480701a */
[----:B--2---:R2:W-:Y:S01]  /*2520*/  STS.128 [R0+UR8], R4 ;  /* 0x0000000400007988 */ /* 0x0045e20008000c08 */
[----:B------:R-:W-:Y:S02]  /*2530*/  F2FP.SATFINITE.E4M3.F32.PACK_AB_MERGE_C R22, R29, R28, R30 ;  /* 0x0000001c1d16723e */ /* 0x000fe4000480701e */
[----:B------:R-:W-:-:S05]  /*2540*/  F2FP.SATFINITE.E4M3.F32.PACK_AB_MERGE_C R23, R33, R32, R34 ;  /* 0x000000202117723e */ /* 0x000fca0004807022 */
[----:B------:R2:W-:Y:S01]  /*2550*/  STS.128 [R2+UR8], R20 ;  /* 0x0000001402007988 */ /* 0x0005e20008000c08 */
[----:B------:R3:W-:Y:S06]  /*2560*/  MEMBAR.ALL.CTA ;  /* 0x0000000000007992 */ /* 0x0007ec0000008000 */
[----:B---3--:R-:W3:Y:S02]  /*2570*/  FENCE.VIEW.ASYNC.S ;  /* 0x00000000000073c6 */ /* 0x008ee40000000000 */
[----:B---3--:R-:W-:Y:S06]  /*2580*/  BAR.SYNC.DEFER_BLOCKING 0x0 ;  /* 0x0000000000007b1d */ /* 0x008fec0000010000 */
[----:B------:R2:W-:Y:S01]  /*2590*/  @UP1 UTMASTG.2D [UR8], [UR20] ;  /* 0x00000008140013b5 */ /* 0x0005e20008008000 */
[----:B------:R0:W-:Y:S01]  /*25a0*/  UTMACMDFLUSH ;  /* 0x00000000000079b7 */ /* 0x0001e20000000000 */
[----:B------:R-:W-:-:S04]  /*25b0*/  DEPBAR.LE SB0, 0x0 ;  /* 0x000080000000791a */ /* 0x000fc80000000000 */
[----:B------:R-:W-:Y:S08]  /*25c0*/  BAR.SYNC.DEFER_BLOCKING 0x0 ;  /* 0x0000000000007b1d */ /* 0x000ff00000010000 */
[----:B------:R-:W-:Y:S06]  /*25d0*/  BAR.SYNC.DEFER_BLOCKING 0x0 ;  /* 0x0000000000007b1d */ /* 0x000fec0000010000 */
[----:B--2---:R-:W-:Y:S05]  /*25e0*/  @P2 BRA `(.L_x_68) ;  /* 0x0000000000a02947 */ /* 0x004fea0003800000 */
[----:B------:R-:W2:Y:S01]  /*25f0*/  S2UR UR5, SR_CgaCtaId ;  /* 0x00000000000579c3 */ /* 0x000ea20000008800 */
[----:B------:R-:W-:Y:S01]  /*2600*/  NOP ;  /* 0x0000000000007918 */ /* 0x000fe20000000000 */
[----:B------:R-:W-:Y:S01]  /*2610*/  UMOV UR4, 0x50 ;  /* 0x0000005000047882 */ /* 0x000fe20000000000 */
[----:B------:R-:W-:Y:S02]  /*2620*/  IMAD.U32 R0, RZ, RZ, UR23 ;  /* 0x00000017ff007e24 */ /* 0x000fe4000f8e00ff */
[----:B------:R-:W-:Y:S02]  /*2630*/  IMAD.MOV.U32 R3, RZ, RZ, 0x3 ;  /* 0x00000003ff037424 */ /* 0x000fe400078e00ff */
[----:B------:R-:W-:Y:S01]  /*2640*/  IMAD.MOV.U32 R7, RZ, RZ, 0x1 ;  /* 0x00000001ff077424 */ /* 0x000fe200078e00ff */
[----:B------:R-:W-:-:S04]  /*2650*/  LOP3.LUT R0, R0, 0xffff, RZ, 0xc0, !PT ;  /* 0x0000ffff00007812 */ /* 0x000fc800078ec0ff */
[----:B------:R-:W-:-:S05]  /*2660*/  SHF.R.U32.HI R0, RZ, 0x5, R0 ;  /* 0x00000005ff007819 */ /* 0x000fca0000011600 */
[----:B------:R-:W-:Y:S01]  /*2670*/  VIADD R2, R0, 0x10 ;  /* 0x0000001000027836 */ /* 0x000fe20000000000 */
[----:B------:R-:W-:Y:S01]  /*2680*/  SHF.L.U32 R0, R3, R0, RZ ;  /* 0x0000000003007219 */ /* 0x000fe200000006ff */
[----:B--2---:R-:W-:-:S03]  /*2690*/  ULEA UR6, UR5, UR4, 0x18 ;  /* 0x0000000405067291 */ /* 0x004fc6000f8ec0ff */
[----:B------:R-:W-:-:S04]  /*26a0*/  SHF.L.U32 R3, R7, R2, RZ ;  /* 0x0000000207037219 */ /* 0x000fc800000006ff */
[----:B------:R-:W-:Y:S02]  /*26b0*/  LOP3.LUT R0, R3, R0, RZ, 0xfc, !PT ;  /* 0x0000000003007212 */ /* 0x000fe400078efcff */
[----:B------:R-:W2:Y:S02]  /*26c0*/  LDS R5, [UR6] ;  /* 0x00000006ff057984 */ /* 0x000ea40008000800 */
[C---:B------:R-:W-:Y:S02]  /*26d0*/  LOP3.LUT R2, R0.reuse, 0xffff, RZ, 0xc0, !PT ;  /* 0x0000ffff00027812 */ /* 0x040fe400078ec0ff */
[----:B--2---:R-:W-:-:S04]  /*26e0*/  LOP3.LUT R3, R0, 0xffff, R5, 0x80, !PT ;  /* 0x0000ffff00037812 */ /* 0x004fc800078e8005 */
[----:B------:R-:W-:-:S13]  /*26f0*/  ISETP.NE.AND P0, PT, R3, R2, PT ;  /* 0x000000020300720c */ /* 0x000fda0003f05270 */
[----:B------:R-:W-:Y:S05]  /*2700*/  @P0 BRA `(.L_x_69) ;  /* 0x0000000000500947 */ /* 0x000fea0003800000 */
[----:B------:R-:W-:Y:S02]  /*2710*/  SHF.R.U32.HI R5, RZ, 0x10, R5 ;  /* 0x00000010ff057819 */ /* 0x000fe40000011605 */
[----:B------:R-:W-:-:S04]  /*2720*/  SHF.R.U32.HI R2, RZ, 0x10, R0 ;  /* 0x00000010ff027819 */ /* 0x000fc80000011600 */
[----:B------:R-:W-:-:S04]  /*2730*/  LOP3.LUT R5, R5, R2, RZ, 0xc0, !PT ;  /* 0x0000000205057212 */ /* 0x000fc800078ec0ff */
[----:B------:R-:W-:-:S13]  /*2740*/  ISETP.NE.AND P0, PT, R5, R2, PT ;  /* 0x000000020500720c */ /* 0x000fda0003f05270 */
[----:B------:R-:W-:Y:S05]  /*2750*/  @P0 BRA `(.L_x_70) ;  /* 0x0000000000300947 */ /* 0x000fea0003800000 */
[----:B------:R-:W-:Y:S01]  /*2760*/  R2UR UR4, R0 ;  /* 0x00000000000472ca */ /* 0x000fe200000e0000 */
[----:B------:R-:W-:Y:S01]  /*2770*/  VOTEU.ANY UR5, UPT, PT ;  /* 0x0000000000057886 */ /* 0x000fe200038e0100 */
[----:B------:R-:W2:Y:S01]  /*2780*/  S2R R0, SR_LANEID ;  /* 0x0000000000007919 */ /* 0x000ea20000000000 */
[----:B------:R-:W-:-:S10]  /*2790*/  UFLO.U32 UR5, UR5 ;  /* 0x00000005000572bd */ /* 0x000fd400080e0000 */
[----:B------:R-:W-:-:S06]  /*27a0*/  ULOP3.LUT UR4, URZ, UR4, URZ, 0x33, !UPT ;  /* 0x00000004ff047292 */ /* 0x000fcc000f8e33ff */
[----:B------:R-:W-:-:S04]  /*27b0*/  IMAD.U32 R2, RZ, RZ, UR4 ;  /* 0x00000004ff027e24 */ /* 0x000fc8000f8e00ff */
[----:B------:R-:W3:Y:S02]  /*27c0*/  REDUX UR7, R2 ;  /* 0x00000000020773c4 */ /* 0x000ee40000000000 */
[----:B------:R4:W-:Y:S01]  /*27d0*/  UTCATOMSWS.AND URZ, UR4 ;  /* 0x0000000400ff79e3 */ /* 0x0009e20008000000 */
[----:B--2---:R-:W-:Y:S01]  /*27e0*/  ISETP.EQ.U32.AND P0, PT, R0, UR5, PT ;  /* 0x0000000500007c0c */ /* 0x004fe2000bf02070 */
[----:B---3--:R-:W-:-:S12]  /*27f0*/  IMAD.U32 R0, RZ, RZ, UR7 ;  /* 0x00000007ff007e24 */ /* 0x008fd8000f8e00ff */
[----:B------:R4:W-:Y:S01]  /*2800*/  @P0 ATOMS.AND RZ, [UR6], R0 ;  /* 0x00000000ffff098c */ /* 0x0009e2000a800006 */
[----:B------:R-:W-:Y:S05]  /*2810*/  BRA `(.L_x_68) ;  /* 0x0000000000147947 */ /* 0x000fea0003800000 */
.L_x_70:
[----:B------:R-:W-:-:S07]  /*2820*/  MOV R2, 0x2840 ;  /* 0x0000284000027802 */ /* 0x000fce0000000f00 */
[----:B-1----:R-:W-:Y:S05]  /*2830*/  CALL.REL.NOINC `($__internal_0_$__cuda_sm10x_tcgen05_guardrail_trap_col_being_dealloced_not_returned_by_alloc) ;  /* 0x0000000000447944 */ /* 0x002fea0003c00000 */
[----:B------:R-:W-:Y:S05]  /*2840*/  BRA `(.L_x_68) ;  /* 0x0000000000087947 */ /* 0x000fea0003800000 */
.L_x_69:
[----:B------:R-:W-:-:S07]  /*2850*/  MOV R2, 0x2870 ;  /* 0x0000287000027802 */ /* 0x000fce0000000f00 */
[----:B-1----:R-:W-:Y:S05]  /*2860*/  CALL.REL.NOINC `($__internal_2_$__cuda_sm10x_tcgen05_guardrail_trap_unallocated_columns_being_dealloced) ;  /* 0x0000000000507944 */ /* 0x002fea0003c00000 */
.L_x_68:
[----:B------:R-:W-:Y:S01]  /*2870*/  NOP ;  /* 0x0000000000007918 */ /* 0x000fe20000000000 */
[----:B----4-:R-:W-:Y:S05]  /*2880*/  EXIT ;  /* 0x000000000000794d */ /* 0x010fea0003800000 */
.L_x_57:
[----:B------:R-:W2:Y:S02]  /*2890*/  SYNCS.PHASECHK.TRANS64.TRYWAIT P0, [UR8+0x8000], RZ ;  /* 0x008000ffff0075a7 */ /* 0x000ea40008001108 */
[----:B--2---:R-:W-:Y:S05]  /*28a0*/  @!P0 BRA `(.L_x_57) ;  /* 0xfffffffc00f88947 */ /* 0x004fea000383ffff */
[----:B------:R-:W-:Y:S05]  /*28b0*/  BRA `(.L_x_71) ;  /* 0xfffffff000587947 */ /* 0x000fea000383ffff */
.L_x_59:
[----:B------:R-:W2:Y:S02]  /*28c0*/  SYNCS.PHASECHK.TRANS64.TRYWAIT P1, [UR8+0x8010], RZ ;  /* 0x008010ffff0075a7 */ /* 0x000ea40008021108 */
[----:B--2---:R-:W-:Y:S05]  /*28d0*/  @!P1 BRA `(.L_x_59) ;  /* 0xfffffffc00f89947 */ /* 0x004fea000383ffff */
[----:B------:R-:W-:Y:S05]  /*28e0*/  BRA `(.L_x_72) ;  /* 0xfffffff000f47947 */ /* 0x000fea000383ffff */
.L_x_60:
[----:B------:R-:W3:Y:S02]  /*28f0*/  SYNCS.PHASECHK.TRANS64.TRYWAIT P0, [UR28+0x8000], R2 ;  /* 0x00800002ff0075a7 */ /* 0x000ee4000800111c */
[----:B---3--:R-:W-:Y:S05]  /*2900*/  @!P0 BRA `(.L_x_60) ;  /* 0xfffffffc00f88947 */ /* 0x008fea000383ffff */
[----:B------:R-:W-:Y:S05]  /*2910*/  BRA `(.L_x_73) ;  /* 0xfffffff400707947 */ /* 0x000fea000383ffff */
.L_x_62:
[----:B------:R-:W3:Y:S02]  /*2920*/  SYNCS.PHASECHK.TRANS64.TRYWAIT P0, [UR28+0x8010], R2 ;  /* 0x00801002ff0075a7 */ /* 0x000ee4000800111c */
[----:B---3--:R-:W-:Y:S05]  /*2930*/  @!P0 BRA `(.L_x_62) ;  /* 0xfffffffc00f88947 */ /* 0x008fea000383ffff */
[----:B------:R-:W-:Y:S05]  /*2940*/  BRA `(.L_x_74) ;  /* 0xfffffff800187947 */ /* 0x000fea000383ffff */
        .weak           $__internal_0_$__cuda_sm10x_tcgen05_guardrail_trap_col_being_dealloced_not_returned_by_alloc
        .type           $__internal_0_$__cuda_sm10x_tcgen05_guardrail_trap_col_being_dealloced_not_returned_by_alloc,@function
        .size           $__internal_0_$__cuda_sm10x_tcgen05_guardrail_trap_col_being_dealloced_not_returned_by_alloc,($__internal_1_$__cuda_sm10x_tcgen05_guardrail_trap_phase_invalid_during_alloc - $__internal_0_$__cuda_sm10x_tcgen05_guardrail_trap_col_being_dealloced_not_returned_by_alloc)
$__internal_0_$__cuda_sm10x_tcgen05_guardrail_trap_col_being_dealloced_not_returned_by_alloc:
[----:B------:R-:W-:Y:S05]  /*2950*/  BPT.TRAP 0x1 ;  /* 0x000000040000795c */ /* 0x000fea0000300000 */
[----:B------:R-:W-:-:S04]  /*2960*/  IMAD.MOV.U32 R3, RZ, RZ, 0x0 ;  /* 0x00000000ff037424 */ /* 0x000fc800078e00ff */
[----:B------:R-:W-:Y:S05]  /*2970*/  RET.REL.NODEC R2 `(gluon_tcgen05) ;  /* 0xffffffd402a07950 */ /* 0x000fea0003c3ffff */
        .weak           $__internal_1_$__cuda_sm10x_tcgen05_guardrail_trap_phase_invalid_during_alloc
        .type           $__internal_1_$__cuda_sm10x_tcgen05_guardrail_trap_phase_invalid_during_alloc,@function
        .size           $__internal_1_$__cuda_sm10x_tcgen05_guardrail_trap_phase_invalid_during_alloc,($__internal_2_$__cuda_sm10x_tcgen05_guardrail_trap_unallocated_columns_being_dealloced - $__internal_1_$__cuda_sm10x_tcgen05_guardrail_trap_phase_invalid_during_alloc)
$__internal_1_$__cuda_sm10x_tcgen05_guardrail_trap_phase_invalid_during_alloc:
[----:B------:R-:W-:Y:S05]  /*2980*/  BPT.TRAP 0x1 ;  /* 0x000000040000795c */ /* 0x000fea0000300000 */
[----:B------:R-:W-:-:S04]  /*2990*/  IMAD.MOV.U32 R3, RZ, RZ, 0x0 ;  /* 0x00000000ff037424 */ /* 0x000fc800078e00ff */
[----:B------:R-:W-:Y:S05]  /*29a0*/  RET.REL.NODEC R2 `(gluon_tcgen05) ;  /* 0xffffffd402947950 */ /* 0x000fea0003c3ffff */
        .weak           $__internal_2_$__cuda_sm10x_tcgen05_guardrail_trap_unallocated_columns_being_dealloced
        .type           $__internal_2_$__cuda_sm10x_tcgen05_guardrail_trap_unallocated_columns_being_dealloced,@function
        .size           $__internal_2_$__cuda_sm10x_tcgen05_guardrail_trap_unallocated_columns_being_dealloced,(.L_x_78 - $__internal_2_$__cuda_sm10x_tcgen05_guardrail_trap_unallocated_columns_being_dealloced)
$__internal_2_$__cuda_sm10x_tcgen05_guardrail_trap_unallocated_columns_being_dealloced:
[----:B------:R-:W-:Y:S05]  /*29b0*/  BPT.TRAP 0x1 ;  /* 0x000000040000795c */ /* 0x000fea0000300000 */
[----:B------:R-:W-:-:S04]  /*29c0*/  IMAD.MOV.U32 R3, RZ, RZ, 0x0 ;  /* 0x00000000ff037424 */ /* 0x000fc800078e00ff */
[----:B------:R-:W-:Y:S05]  /*29d0*/  RET.REL.NODEC R2 `(gluon_tcgen05) ;  /* 0xffffffd402887950 */ /* 0x000fea0003c3ffff */
.L_x_75:
[----:B------:R-:W-:-:S00]  /*29e0*/  BRA `(.L_x_75) ;  /* 0xfffffffc00fc7947 */ /* 0x000fc0000383ffff */
[----:B------:R-:W-:-:S00]  /*29f0*/  NOP ;  /* 0x0000000000007918 */ /* 0x000fc00000000000 */
        /* <DEDUP_REMOVED lines=8> */
.L_x_78:


//--------------------- .nv.shared.gluon_tcgen05  --------------------------
	.section	.nv.shared.gluon_tcgen05,"aw",@nobits
	.sectionflags	@""
	.align	16
	.zero		1024


//--------------------- .nv.shared.reserved.0     --------------------------
	.section	.nv.shared.reserved.0,"aw",@nobits
	.align	8
	.weak		__nv_reservedSMEM_offset_0_alias
	.size		__nv_reservedSMEM_offset_0_alias, 0, 64
	.other		__nv_reservedSMEM_offset_0_alias,@"STO_CUDA_RESERVED_SHARED STV_DEFAULT"
__nv_reservedSMEM_offset_0_alias:
	.zero		0
.nv.shared.reserved.0:
	.zero		64
	.weak		__nv_reservedSMEM_allocation_phase
	.type		__nv_reservedSMEM_allocation_phase,@object
	.size		__nv_reservedSMEM_allocation_phase,(.L_0 - __nv_reservedSMEM_allocation_phase)
__nv_reservedSMEM_allocation_phase:
	.zero		1
.L_0:
	.zero		7
	.weak		__nv_reservedSMEM_devtool_atexit_pc
	.type		__nv_reservedSMEM_devtool_atexit_pc,@object
	.size		__nv_reservedSMEM_devtool_atexit_pc,(__nv_reservedSMEM_allocation_mask - __nv_reservedSMEM_devtool_atexit_pc)
__nv_reservedSMEM_devtool_atexit_pc:
	.zero		8
	.weak		__nv_reservedSMEM_allocation_mask
	.type		__nv_reservedSMEM_allocation_mask,@object
	.size		__nv_reservedSMEM_allocation_mask,(.L_2 - __nv_reservedSMEM_allocation_mask)
__nv_reservedSMEM_allocation_mask:
	.zero		4
.L_2:


//--------------------- .nv.constant0.gluon_tcgen05 --------------------------
	.section	.nv.constant0.gluon_tcgen05,"a",@progbits
	.sectionflags	@""
	.align	4
.nv.constant0.gluon_tcgen05:
	.zero		976


//--------------------- SYMBOLS --------------------------

	.type		.nv.reservedSmem.offset0,@object
	.size		.nv.reservedSmem.offset0,0x4
	.type		.nv.reservedSmem.cap,@object
	.size		.nv.reservedSmem.cap,0x4
